	.target	sm_90a

	.elftype	@"ET_EXEC"


//--------------------- .note.nv.tkinfo           --------------------------
	.section	.note.nv.tkinfo,"",@"SHT_NOTE"
	.sectionflags	@"SHF_NOTE_NV_TKINFO"
	.tkinfo
        /*0018*/ 	.word	0x00000002
        /*0030*/ 	.string	""
        /*0030*/ 	.string	"ptxas"
        /*0030*/ 	.string	"Cuda compilation tools, release 13.0, V13.0.88"
        /*0030*/ 	.string	"Build cuda_13.0.r13.0/compiler.36424714_0"
        /*0030*/ 	.string	"-arch sm_90a -m 64 "



//--------------------- .note.nv.cuinfo           --------------------------
	.section	.note.nv.cuinfo,"",@"SHT_NOTE"
	.sectionflags	@"SHF_NOTE_NV_CUINFO"
        /*0018*/ 	.short	0x0002
        /*001a*/ 	.short	0x005a
        /*001c*/ 	.short	0x0082
	.zero		2


//--------------------- .nv.info                  --------------------------
	.section	.nv.info,"",@"SHT_CUDA_INFO"
	.align	4


	//----- nvinfo : EIATTR_REGCOUNT
	.align		4
        /*0000*/ 	.byte	0x04, 0x2f
        /*0002*/ 	.short	(.L_12 - .L_11)
	.align		4
.L_11:
        /*0004*/ 	.word	index@(_ZN7cutlass13device_kernelIN5flash19enable_sm80_to_sm89INS1_16FlashAttnFwdSm80INS1_25CollectiveMainloopFwdSm80ILi8ELi2ELb0EN4cute5tupleIJNS5_1CILi128EEENS7_ILi64EEENS7_ILi192EEEEEELi192ENS_6half_tEfNS_4arch4Sm80ELb1ELb0ELb1ELb1ELb0ELb1ELb1ELb0EEENS1_21CollectiveEpilogueFwdINS6_IJS8_SA_S9_EEENS6_IJNS7_ILi1EEESI_SI_EEESC_SE_Li256ELb1ELb1ELb0ELb0EEENS1_19SingleTileSchedulerILb1ELb0ELb1ELi128EEEEEEEEEvNT_6ParamsE)
        /*0008*/ 	.word	0x00000004


	//----- nvinfo : EIATTR_FRAME_SIZE
	.align		4
.L_12:
        /*000c*/ 	.byte	0x04, 0x11
        /*000e*/ 	.short	(.L_14 - .L_13)
	.align		4
.L_13:
        /*0010*/ 	.word	index@(_ZN7cutlass13device_kernelIN5flash19enable_sm80_to_sm89INS1_16FlashAttnFwdSm80INS1_25CollectiveMainloopFwdSm80ILi8ELi2ELb0EN4cute5tupleIJNS5_1CILi128EEENS7_ILi64EEENS7_ILi192EEEEEELi192ENS_6half_tEfNS_4arch4Sm80ELb1ELb0ELb1ELb1ELb0ELb1ELb1ELb0EEENS1_21CollectiveEpilogueFwdINS6_IJS8_SA_S9_EEENS6_IJNS7_ILi1EEESI_SI_EEESC_SE_Li256ELb1ELb1ELb0ELb0EEENS1_19SingleTileSchedulerILb1ELb0ELb1ELi128EEEEEEEEEvNT_6ParamsE)
        /*0014*/ 	.word	0x00000000


	//----- nvinfo : EIATTR_REGCOUNT
	.align		4
.L_14:
        /*0018*/ 	.byte	0x04, 0x2f
        /*001a*/ 	.short	(.L_16 - .L_15)
	.align		4
.L_15:
        /*001c*/ 	.word	index@(_ZN7cutlass13device_kernelIN5flash19enable_sm80_to_sm89INS1_16FlashAttnFwdSm80INS1_25CollectiveMainloopFwdSm80ILi8ELi2ELb1EN4cute5tupleIJNS5_1CILi128EEENS7_ILi96EEENS7_ILi192EEEEEELi192ENS_6half_tEfNS_4arch4Sm80ELb1ELb0ELb1ELb1ELb0ELb0ELb1ELb0EEENS1_21CollectiveEpilogueFwdINS6_IJS8_SA_S9_EEENS6_IJNS7_ILi1EEESI_SI_EEESC_SE_Li256ELb1ELb1ELb0ELb0EEENS1_19SingleTileSchedulerILb1ELb0ELb1ELi128EEEEEEEEEvNT_6ParamsE)
        /*0020*/ 	.word	0x00000004


	//----- nvinfo : EIATTR_FRAME_SIZE
	.align		4
.L_16:
        /*0024*/ 	.byte	0x04, 0x11
        /*0026*/ 	.short	(.L_18 - .L_17)
	.align		4
.L_17:
        /*0028*/ 	.word	index@(_ZN7cutlass13device_kernelIN5flash19enable_sm80_to_sm89INS1_16FlashAttnFwdSm80INS1_25CollectiveMainloopFwdSm80ILi8ELi2ELb1EN4cute5tupleIJNS5_1CILi128EEENS7_ILi96EEENS7_ILi192EEEEEELi192ENS_6half_tEfNS_4arch4Sm80ELb1ELb0ELb1ELb1ELb0ELb0ELb1ELb0EEENS1_21CollectiveEpilogueFwdINS6_IJS8_SA_S9_EEENS6_IJNS7_ILi1EEESI_SI_EEESC_SE_Li256ELb1ELb1ELb0ELb0EEENS1_19SingleTileSchedulerILb1ELb0ELb1ELi128EEEEEEEEEvNT_6ParamsE)
        /*002c*/ 	.word	0x00000000


	//----- nvinfo : EIATTR_REGCOUNT
	.align		4
.L_18:
        /*0030*/ 	.byte	0x04, 0x2f
        /*0032*/ 	.short	(.L_20 - .L_19)
	.align		4
.L_19:
        /*0034*/ 	.word	index@(_ZN7cutlass13device_kernelIN5flash19enable_sm80_to_sm89INS1_16FlashAttnFwdSm80INS1_25CollectiveMainloopFwdSm80ILi8ELi2ELb1EN4cute5tupleIJNS5_1CILi128EEENS7_ILi96EEENS7_ILi192EEEEEELi192ENS_6half_tEfNS_4arch4Sm80ELb1ELb0ELb1ELb0ELb0ELb0ELb1ELb0EEENS1_21CollectiveEpilogueFwdINS6_IJS8_SA_S9_EEENS6_IJNS7_ILi1EEESI_SI_EEESC_SE_Li256ELb0ELb1ELb0ELb0EEENS1_30DynamicPersistentTileSchedulerILi256ELi256ELb0ELb1ELb0EEEEEEEEEvNT_6ParamsE)
        /*0038*/ 	.word	0x00000004


	//----- nvinfo : EIATTR_FRAME_SIZE
	.align		4
.L_20:
        /*003c*/ 	.byte	0x04, 0x11
        /*003e*/ 	.short	(.L_22 - .L_21)
	.align		4
.L_21:
        /*0040*/ 	.word	index@(_ZN7cutlass13device_kernelIN5flash19enable_sm80_to_sm89INS1_16FlashAttnFwdSm80INS1_25CollectiveMainloopFwdSm80ILi8ELi2ELb1EN4cute5tupleIJNS5_1CILi128EEENS7_ILi96EEENS7_ILi192EEEEEELi192ENS_6half_tEfNS_4arch4Sm80ELb1ELb0ELb1ELb0ELb0ELb0ELb1ELb0EEENS1_21CollectiveEpilogueFwdINS6_IJS8_SA_S9_EEENS6_IJNS7_ILi1EEESI_SI_EEESC_SE_Li256ELb0ELb1ELb0ELb0EEENS1_30DynamicPersistentTileSchedulerILi256ELi256ELb0ELb1ELb0EEEEEEEEEvNT_6ParamsE)
        /*0044*/ 	.word	0x00000000


	//----- nvinfo : EIATTR_REGCOUNT
	.align		4
.L_22:
        /*0048*/ 	.byte	0x04, 0x2f
        /*004a*/ 	.short	(.L_24 - .L_23)
	.align		4
.L_23:
        /*004c*/ 	.word	index@(_ZN7cutlass13device_kernelIN5flash19enable_sm80_to_sm89INS1_16FlashAttnFwdSm80INS1_25CollectiveMainloopFwdSm80ILi8ELi2ELb0EN4cute5tupleIJNS5_1CILi128EEENS7_ILi64EEENS7_ILi192EEEEEELi192ENS_6half_tEfNS_4arch4Sm80ELb0ELb1ELb1ELb1ELb0ELb1ELb1ELb0EEENS1_21CollectiveEpilogueFwdINS6_IJS8_SA_S9_EEENS6_IJNS7_ILi1EEESI_SI_EEESC_SE_Li256ELb1ELb1ELb0ELb0EEENS1_19SingleTileSchedulerILb1ELb0ELb1ELi128EEEEEEEEEvNT_6ParamsE)
        /*0050*/ 	.word	0x00000004


	//----- nvinfo : EIATTR_FRAME_SIZE
	.align		4
.L_24:
        /*0054*/ 	.byte	0x04, 0x11
        /*0056*/ 	.short	(.L_26 - .L_25)
	.align		4
.L_25:
        /*0058*/ 	.word	index@(_ZN7cutlass13device_kernelIN5flash19enable_sm80_to_sm89INS1_16FlashAttnFwdSm80INS1_25CollectiveMainloopFwdSm80ILi8ELi2ELb0EN4cute5tupleIJNS5_1CILi128EEENS7_ILi64EEENS7_ILi192EEEEEELi192ENS_6half_tEfNS_4arch4Sm80ELb0ELb1ELb1ELb1ELb0ELb1ELb1ELb0EEENS1_21CollectiveEpilogueFwdINS6_IJS8_SA_S9_EEENS6_IJNS7_ILi1EEESI_SI_EEESC_SE_Li256ELb1ELb1ELb0ELb0EEENS1_19SingleTileSchedulerILb1ELb0ELb1ELi128EEEEEEEEEvNT_6ParamsE)
        /*005c*/ 	.word	0x00000000


	//----- nvinfo : EIATTR_REGCOUNT
	.align		4
.L_26:
        /*0060*/ 	.byte	0x04, 0x2f
        /*0062*/ 	.short	(.L_28 - .L_27)
	.align		4
.L_27:
        /*0064*/ 	.word	index@(_ZN7cutlass13device_kernelIN5flash19enable_sm80_to_sm89INS1_16FlashAttnFwdSm80INS1_25CollectiveMainloopFwdSm80ILi8ELi2ELb0EN4cute5tupleIJNS5_1CILi128EEENS7_ILi64EEENS7_ILi192EEEEEELi192ENS_6half_tEfNS_4arch4Sm80ELb0ELb1ELb1ELb1ELb0ELb0ELb1ELb0EEENS1_21CollectiveEpilogueFwdINS6_IJS8_SA_S9_EEENS6_IJNS7_ILi1EEESI_SI_EEESC_SE_Li256ELb1ELb1ELb0ELb0EEENS1_19SingleTileSchedulerILb1ELb0ELb1ELi128EEEEEEEEEvNT_6ParamsE)
        /*0068*/ 	.word	0x00000004


	//----- nvinfo : EIATTR_FRAME_SIZE
	.align		4
.L_28:
        /*006c*/ 	.byte	0x04, 0x11
        /*006e*/ 	.short	(.L_30 - .L_29)
	.align		4
.L_29:
        /*0070*/ 	.word	index@(_ZN7cutlass13device_kernelIN5flash19enable_sm80_to_sm89INS1_16FlashAttnFwdSm80INS1_25CollectiveMainloopFwdSm80ILi8ELi2ELb0EN4cute5tupleIJNS5_1CILi128EEENS7_ILi64EEENS7_ILi192EEEEEELi192ENS_6half_tEfNS_4arch4Sm80ELb0ELb1ELb1ELb1ELb0ELb0ELb1ELb0EEENS1_21CollectiveEpilogueFwdINS6_IJS8_SA_S9_EEENS6_IJNS7_ILi1EEESI_SI_EEESC_SE_Li256ELb1ELb1ELb0ELb0EEENS1_19SingleTileSchedulerILb1ELb0ELb1ELi128EEEEEEEEEvNT_6ParamsE)
        /*0074*/ 	.word	0x00000000


	//----- nvinfo : EIATTR_REGCOUNT
	.align		4
.L_30:
        /*0078*/ 	.byte	0x04, 0x2f
        /*007a*/ 	.short	(.L_32 - .L_31)
	.align		4
.L_31:
        /*007c*/ 	.word	index@(_ZN7cutlass13device_kernelIN5flash19enable_sm80_to_sm89INS1_16FlashAttnFwdSm80INS1_25CollectiveMainloopFwdSm80ILi8ELi2ELb0EN4cute5tupleIJNS5_1CILi128EEENS7_ILi64EEENS7_ILi192EEEEEELi192ENS_6half_tEfNS_4arch4Sm80ELb0ELb1ELb1ELb0ELb0ELb0ELb1ELb0EEENS1_21CollectiveEpilogueFwdINS6_IJS8_SA_S9_EEENS6_IJNS7_ILi1EEESI_SI_EEESC_SE_Li256ELb0ELb1ELb0ELb0EEENS1_19SingleTileSchedulerILb0ELb0ELb1ELi128EEEEEEEEEvNT_6ParamsE)
        /*0080*/ 	.word	0x00000004


	//----- nvinfo : EIATTR_FRAME_SIZE
	.align		4
.L_32:
        /*0084*/ 	.byte	0x04, 0x11
        /*0086*/ 	.short	(.L_34 - .L_33)
	.align		4
.L_33:
        /*0088*/ 	.word	index@(_ZN7cutlass13device_kernelIN5flash19enable_sm80_to_sm89INS1_16FlashAttnFwdSm80INS1_25CollectiveMainloopFwdSm80ILi8ELi2ELb0EN4cute5tupleIJNS5_1CILi128EEENS7_ILi64EEENS7_ILi192EEEEEELi192ENS_6half_tEfNS_4arch4Sm80ELb0ELb1ELb1ELb0ELb0ELb0ELb1ELb0EEENS1_21CollectiveEpilogueFwdINS6_IJS8_SA_S9_EEENS6_IJNS7_ILi1EEESI_SI_EEESC_SE_Li256ELb0ELb1ELb0ELb0EEENS1_19SingleTileSchedulerILb0ELb0ELb1ELi128EEEEEEEEEvNT_6ParamsE)
        /*008c*/ 	.word	0x00000000


	//----- nvinfo : EIATTR_REGCOUNT
	.align		4
.L_34:
        /*0090*/ 	.byte	0x04, 0x2f
        /*0092*/ 	.short	(.L_36 - .L_35)
	.align		4
.L_35:
        /*0094*/ 	.word	index@(_ZN7cutlass13device_kernelIN5flash19enable_sm80_to_sm89INS1_16FlashAttnFwdSm80INS1_25CollectiveMainloopFwdSm80ILi8ELi2ELb0EN4cute5tupleIJNS5_1CILi128EEENS7_ILi64EEENS7_ILi192EEEEEELi192ENS_6half_tEfNS_4arch4Sm80ELb0ELb0ELb1ELb1ELb0ELb1ELb1ELb0EEENS1_21CollectiveEpilogueFwdINS6_IJS8_SA_S9_EEENS6_IJNS7_ILi1EEESI_SI_EEESC_SE_Li256ELb1ELb1ELb0ELb0EEENS1_19SingleTileSchedulerILb1ELb0ELb1ELi128EEEEEEEEEvNT_6ParamsE)
        /*0098*/ 	.word	0x00000004


	//----- nvinfo : EIATTR_FRAME_SIZE
	.align		4
.L_36:
        /*009c*/ 	.byte	0x04, 0x11
        /*009e*/ 	.short	(.L_38 - .L_37)
	.align		4
.L_37:
        /*00a0*/ 	.word	index@(_ZN7cutlass13device_kernelIN5flash19enable_sm80_to_sm89INS1_16FlashAttnFwdSm80INS1_25CollectiveMainloopFwdSm80ILi8ELi2ELb0EN4cute5tupleIJNS5_1CILi128EEENS7_ILi64EEENS7_ILi192EEEEEELi192ENS_6half_tEfNS_4arch4Sm80ELb0ELb0ELb1ELb1ELb0ELb1ELb1ELb0EEENS1_21CollectiveEpilogueFwdINS6_IJS8_SA_S9_EEENS6_IJNS7_ILi1EEESI_SI_EEESC_SE_Li256ELb1ELb1ELb0ELb0EEENS1_19SingleTileSchedulerILb1ELb0ELb1ELi128EEEEEEEEEvNT_6ParamsE)
        /*00a4*/ 	.word	0x00000000


	//----- nvinfo : EIATTR_REGCOUNT
	.align		4
.L_38:
        /*00a8*/ 	.byte	0x04, 0x2f
        /*00aa*/ 	.short	(.L_40 - .L_39)
	.align		4
.L_39:
        /*00ac*/ 	.word	index@(_ZN7cutlass13device_kernelIN5flash19enable_sm80_to_sm89INS1_16FlashAttnFwdSm80INS1_25CollectiveMainloopFwdSm80ILi8ELi2ELb1EN4cute5tupleIJNS5_1CILi128EEENS7_ILi96EEENS7_ILi192EEEEEELi192ENS_6half_tEfNS_4arch4Sm80ELb0ELb0ELb1ELb1ELb0ELb0ELb1ELb0EEENS1_21CollectiveEpilogueFwdINS6_IJS8_SA_S9_EEENS6_IJNS7_ILi1EEESI_SI_EEESC_SE_Li256ELb1ELb1ELb0ELb0EEENS1_19SingleTileSchedulerILb1ELb0ELb1ELi128EEEEEEEEEvNT_6ParamsE)
        /*00b0*/ 	.word	0x00000004


	//----- nvinfo : EIATTR_FRAME_SIZE
	.align		4
.L_40:
        /*00b4*/ 	.byte	0x04, 0x11
        /*00b6*/ 	.short	(.L_42 - .L_41)
	.align		4
.L_41:
        /*00b8*/ 	.word	index@(_ZN7cutlass13device_kernelIN5flash19enable_sm80_to_sm89INS1_16FlashAttnFwdSm80INS1_25CollectiveMainloopFwdSm80ILi8ELi2ELb1EN4cute5tupleIJNS5_1CILi128EEENS7_ILi96EEENS7_ILi192EEEEEELi192ENS_6half_tEfNS_4arch4Sm80ELb0ELb0ELb1ELb1ELb0ELb0ELb1ELb0EEENS1_21CollectiveEpilogueFwdINS6_IJS8_SA_S9_EEENS6_IJNS7_ILi1EEESI_SI_EEESC_SE_Li256ELb1ELb1ELb0ELb0EEENS1_19SingleTileSchedulerILb1ELb0ELb1ELi128EEEEEEEEEvNT_6ParamsE)
        /*00bc*/ 	.word	0x00000000


	//----- nvinfo : EIATTR_REGCOUNT
	.align		4
.L_42:
        /*00c0*/ 	.byte	0x04, 0x2f
        /*00c2*/ 	.short	(.L_44 - .L_43)
	.align		4
.L_43:
        /*00c4*/ 	.word	index@(_ZN7cutlass13device_kernelIN5flash19enable_sm80_to_sm89INS1_16FlashAttnFwdSm80INS1_25CollectiveMainloopFwdSm80ILi8ELi2ELb1EN4cute5tupleIJNS5_1CILi128EEENS7_ILi96EEENS7_ILi192EEEEEELi192ENS_6half_tEfNS_4arch4Sm80ELb0ELb0ELb1ELb0ELb0ELb0ELb1ELb0EEENS1_21CollectiveEpilogueFwdINS6_IJS8_SA_S9_EEENS6_IJNS7_ILi1EEESI_SI_EEESC_SE_Li256ELb0ELb1ELb0ELb0EEENS1_19SingleTileSchedulerILb0ELb0ELb1ELi128EEEEEEEEEvNT_6ParamsE)
        /*00c8*/ 	.word	0x00000004


	//----- nvinfo : EIATTR_FRAME_SIZE
	.align		4
.L_44:
        /*00cc*/ 	.byte	0x04, 0x11
        /*00ce*/ 	.short	(.L_46 - .L_45)
	.align		4
.L_45:
        /*00d0*/ 	.word	index@(_ZN7cutlass13device_kernelIN5flash19enable_sm80_to_sm89INS1_16FlashAttnFwdSm80INS1_25CollectiveMainloopFwdSm80ILi8ELi2ELb1EN4cute5tupleIJNS5_1CILi128EEENS7_ILi96EEENS7_ILi192EEEEEELi192ENS_6half_tEfNS_4arch4Sm80ELb0ELb0ELb1ELb0ELb0ELb0ELb1ELb0EEENS1_21CollectiveEpilogueFwdINS6_IJS8_SA_S9_EEENS6_IJNS7_ILi1EEESI_SI_EEESC_SE_Li256ELb0ELb1ELb0ELb0EEENS1_19SingleTileSchedulerILb0ELb0ELb1ELi128EEEEEEEEEvNT_6ParamsE)
        /*00d4*/ 	.word	0x00000000


	//----- nvinfo : EIATTR_REGCOUNT
	.align		4
.L_46:
        /*00d8*/ 	.byte	0x04, 0x2f
        /*00da*/ 	.short	(.L_48 - .L_47)
	.align		4
.L_47:
        /*00dc*/ 	.word	index@(_ZN7cutlass13device_kernelIN5flash19enable_sm80_to_sm89INS1_16FlashAttnFwdSm80INS1_25CollectiveMainloopFwdSm80ILi8ELi1ELb0EN4cute5tupleIJNS5_1CILi128EEENS7_ILi64EEENS7_ILi192EEEEEELi192ENS_6half_tEfNS_4arch4Sm80ELb1ELb0ELb1ELb1ELb0ELb1ELb1ELb0EEENS1_21CollectiveEpilogueFwdINS6_IJS8_SA_S9_EEENS6_IJNS7_ILi1EEESI_SI_EEESC_SE_Li256ELb1ELb1ELb0ELb0EEENS1_19SingleTileSchedulerILb1ELb0ELb1ELi128EEEEEEEEEvNT_6ParamsE)
        /*00e0*/ 	.word	0x00000004


	//----- nvinfo : EIATTR_FRAME_SIZE
	.align		4
.L_48:
        /*00e4*/ 	.byte	0x04, 0x11
        /*00e6*/ 	.short	(.L_50 - .L_49)
	.align		4
.L_49:
        /*00e8*/ 	.word	index@(_ZN7cutlass13device_kernelIN5flash19enable_sm80_to_sm89INS1_16FlashAttnFwdSm80INS1_25CollectiveMainloopFwdSm80ILi8ELi1ELb0EN4cute5tupleIJNS5_1CILi128EEENS7_ILi64EEENS7_ILi192EEEEEELi192ENS_6half_tEfNS_4arch4Sm80ELb1ELb0ELb1ELb1ELb0ELb1ELb1ELb0EEENS1_21CollectiveEpilogueFwdINS6_IJS8_SA_S9_EEENS6_IJNS7_ILi1EEESI_SI_EEESC_SE_Li256ELb1ELb1ELb0ELb0EEENS1_19SingleTileSchedulerILb1ELb0ELb1ELi128EEEEEEEEEvNT_6ParamsE)
        /*00ec*/ 	.word	0x00000000


	//----- nvinfo : EIATTR_REGCOUNT
	.align		4
.L_50:
        /*00f0*/ 	.byte	0x04, 0x2f
        /*00f2*/ 	.short	(.L_52 - .L_51)
	.align		4
.L_51:
        /*00f4*/ 	.word	index@(_ZN7cutlass13device_kernelIN5flash19enable_sm80_to_sm89INS1_16FlashAttnFwdSm80INS1_25CollectiveMainloopFwdSm80ILi8ELi1ELb1EN4cute5tupleIJNS5_1CILi128EEENS7_ILi96EEENS7_ILi192EEEEEELi192ENS_6half_tEfNS_4arch4Sm80ELb1ELb0ELb1ELb1ELb0ELb0ELb1ELb0EEENS1_21CollectiveEpilogueFwdINS6_IJS8_SA_S9_EEENS6_IJNS7_ILi1EEESI_SI_EEESC_SE_Li256ELb1ELb1ELb0ELb0EEENS1_19SingleTileSchedulerILb1ELb0ELb1ELi128EEEEEEEEEvNT_6ParamsE)
        /*00f8*/ 	.word	0x00000004


	//----- nvinfo : EIATTR_FRAME_SIZE
	.align		4
.L_52:
        /*00fc*/ 	.byte	0x04, 0x11
        /*00fe*/ 	.short	(.L_54 - .L_53)
	.align		4
.L_53:
        /*0100*/ 	.word	index@(_ZN7cutlass13device_kernelIN5flash19enable_sm80_to_sm89INS1_16FlashAttnFwdSm80INS1_25CollectiveMainloopFwdSm80ILi8ELi1ELb1EN4cute5tupleIJNS5_1CILi128EEENS7_ILi96EEENS7_ILi192EEEEEELi192ENS_6half_tEfNS_4arch4Sm80ELb1ELb0ELb1ELb1ELb0ELb0ELb1ELb0EEENS1_21CollectiveEpilogueFwdINS6_IJS8_SA_S9_EEENS6_IJNS7_ILi1EEESI_SI_EEESC_SE_Li256ELb1ELb1ELb0ELb0EEENS1_19SingleTileSchedulerILb1ELb0ELb1ELi128EEEEEEEEEvNT_6ParamsE)
        /*0104*/ 	.word	0x00000000


	//----- nvinfo : EIATTR_REGCOUNT
	.align		4
.L_54:
        /*0108*/ 	.byte	0x04, 0x2f
        /*010a*/ 	.short	(.L_56 - .L_55)
	.align		4
.L_55:
        /*010c*/ 	.word	index@(_ZN7cutlass13device_kernelIN5flash19enable_sm80_to_sm89INS1_16FlashAttnFwdSm80INS1_25CollectiveMainloopFwdSm80ILi8ELi1ELb1EN4cute5tupleIJNS5_1CILi128EEENS7_ILi96EEENS7_ILi192EEEEEELi192ENS_6half_tEfNS_4arch4Sm80ELb1ELb0ELb1ELb0ELb0ELb0ELb1ELb0EEENS1_21CollectiveEpilogueFwdINS6_IJS8_SA_S9_EEENS6_IJNS7_ILi1EEESI_SI_EEESC_SE_Li256ELb0ELb1ELb0ELb0EEENS1_30DynamicPersistentTileSchedulerILi256ELi256ELb0ELb1ELb0EEEEEEEEEvNT_6ParamsE)
        /*0110*/ 	.word	0x00000004


	//----- nvinfo : EIATTR_FRAME_SIZE
	.align		4
.L_56:
        /*0114*/ 	.byte	0x04, 0x11
        /*0116*/ 	.short	(.L_58 - .L_57)
	.align		4
.L_57:
        /*0118*/ 	.word	index@(_ZN7cutlass13device_kernelIN5flash19enable_sm80_to_sm89INS1_16FlashAttnFwdSm80INS1_25CollectiveMainloopFwdSm80ILi8ELi1ELb1EN4cute5tupleIJNS5_1CILi128EEENS7_ILi96EEENS7_ILi192EEEEEELi192ENS_6half_tEfNS_4arch4Sm80ELb1ELb0ELb1ELb0ELb0ELb0ELb1ELb0EEENS1_21CollectiveEpilogueFwdINS6_IJS8_SA_S9_EEENS6_IJNS7_ILi1EEESI_SI_EEESC_SE_Li256ELb0ELb1ELb0ELb0EEENS1_30DynamicPersistentTileSchedulerILi256ELi256ELb0ELb1ELb0EEEEEEEEEvNT_6ParamsE)
        /*011c*/ 	.word	0x00000000


	//----- nvinfo : EIATTR_REGCOUNT
	.align		4
.L_58:
        /*0120*/ 	.byte	0x04, 0x2f
        /*0122*/ 	.short	(.L_60 - .L_59)
	.align		4
.L_59:
        /*0124*/ 	.word	index@(_ZN7cutlass13device_kernelIN5flash19enable_sm80_to_sm89INS1_16FlashAttnFwdSm80INS1_25CollectiveMainloopFwdSm80ILi8ELi1ELb0EN4cute5tupleIJNS5_1CILi128EEENS7_ILi64EEENS7_ILi192EEEEEELi192ENS_6half_tEfNS_4arch4Sm80ELb0ELb1ELb1ELb1ELb0ELb1ELb1ELb0EEENS1_21CollectiveEpilogueFwdINS6_IJS8_SA_S9_EEENS6_IJNS7_ILi1EEESI_SI_EEESC_SE_Li256ELb1ELb1ELb0ELb0EEENS1_19SingleTileSchedulerILb1ELb0ELb1ELi128EEEEEEEEEvNT_6ParamsE)
        /*0128*/ 	.word	0x00000004


	//----- nvinfo : EIATTR_FRAME_SIZE
	.align		4
.L_60:
        /*012c*/ 	.byte	0x04, 0x11
        /*012e*/ 	.short	(.L_62 - .L_61)
	.align		4
.L_61:
        /*0130*/ 	.word	index@(_ZN7cutlass13device_kernelIN5flash19enable_sm80_to_sm89INS1_16FlashAttnFwdSm80INS1_25CollectiveMainloopFwdSm80ILi8ELi1ELb0EN4cute5tupleIJNS5_1CILi128EEENS7_ILi64EEENS7_ILi192EEEEEELi192ENS_6half_tEfNS_4arch4Sm80ELb0ELb1ELb1ELb1ELb0ELb1ELb1ELb0EEENS1_21CollectiveEpilogueFwdINS6_IJS8_SA_S9_EEENS6_IJNS7_ILi1EEESI_SI_EEESC_SE_Li256ELb1ELb1ELb0ELb0EEENS1_19SingleTileSchedulerILb1ELb0ELb1ELi128EEEEEEEEEvNT_6ParamsE)
        /*0134*/ 	.word	0x00000000


	//----- nvinfo : EIATTR_REGCOUNT
	.align		4
.L_62:
        /*0138*/ 	.byte	0x04, 0x2f
        /*013a*/ 	.short	(.L_64 - .L_63)
	.align		4
.L_63:
        /*013c*/ 	.word	index@(_ZN7cutlass13device_kernelIN5flash19enable_sm80_to_sm89INS1_16FlashAttnFwdSm80INS1_25CollectiveMainloopFwdSm80ILi8ELi1ELb0EN4cute5tupleIJNS5_1CILi128EEENS7_ILi64EEENS7_ILi192EEEEEELi192ENS_6half_tEfNS_4arch4Sm80ELb0ELb1ELb1ELb1ELb0ELb0ELb1ELb0EEENS1_21CollectiveEpilogueFwdINS6_IJS8_SA_S9_EEENS6_IJNS7_ILi1EEESI_SI_EEESC_SE_Li256ELb1ELb1ELb0ELb0EEENS1_19SingleTileSchedulerILb1ELb0ELb1ELi128EEEEEEEEEvNT_6ParamsE)
        /*0140*/ 	.word	0x00000004


	//----- nvinfo : EIATTR_FRAME_SIZE
	.align		4
.L_64:
        /*0144*/ 	.byte	0x04, 0x11
        /*0146*/ 	.short	(.L_66 - .L_65)
	.align		4
.L_65:
        /*0148*/ 	.word	index@(_ZN7cutlass13device_kernelIN5flash19enable_sm80_to_sm89INS1_16FlashAttnFwdSm80INS1_25CollectiveMainloopFwdSm80ILi8ELi1ELb0EN4cute5tupleIJNS5_1CILi128EEENS7_ILi64EEENS7_ILi192EEEEEELi192ENS_6half_tEfNS_4arch4Sm80ELb0ELb1ELb1ELb1ELb0ELb0ELb1ELb0EEENS1_21CollectiveEpilogueFwdINS6_IJS8_SA_S9_EEENS6_IJNS7_ILi1EEESI_SI_EEESC_SE_Li256ELb1ELb1ELb0ELb0EEENS1_19SingleTileSchedulerILb1ELb0ELb1ELi128EEEEEEEEEvNT_6ParamsE)
        /*014c*/ 	.word	0x00000000


	//----- nvinfo : EIATTR_REGCOUNT
	.align		4
.L_66:
        /*0150*/ 	.byte	0x04, 0x2f
        /*0152*/ 	.short	(.L_68 - .L_67)
	.align		4
.L_67:
        /*0154*/ 	.word	index@(_ZN7cutlass13device_kernelIN5flash19enable_sm80_to_sm89INS1_16FlashAttnFwdSm80INS1_25CollectiveMainloopFwdSm80ILi8ELi1ELb0EN4cute5tupleIJNS5_1CILi128EEENS7_ILi64EEENS7_ILi192EEEEEELi192ENS_6half_tEfNS_4arch4Sm80ELb0ELb1ELb1ELb0ELb0ELb0ELb1ELb0EEENS1_21CollectiveEpilogueFwdINS6_IJS8_SA_S9_EEENS6_IJNS7_ILi1EEESI_SI_EEESC_SE_Li256ELb0ELb1ELb0ELb0EEENS1_19SingleTileSchedulerILb0ELb0ELb1ELi128EEEEEEEEEvNT_6ParamsE)
        /*0158*/ 	.word	0x00000004


	//----- nvinfo : EIATTR_FRAME_SIZE
	.align		4
.L_68:
        /*015c*/ 	.byte	0x04, 0x11
        /*015e*/ 	.short	(.L_70 - .L_69)
	.align		4
.L_69:
        /*0160*/ 	.word	index@(_ZN7cutlass13device_kernelIN5flash19enable_sm80_to_sm89INS1_16FlashAttnFwdSm80INS1_25CollectiveMainloopFwdSm80ILi8ELi1ELb0EN4cute5tupleIJNS5_1CILi128EEENS7_ILi64EEENS7_ILi192EEEEEELi192ENS_6half_tEfNS_4arch4Sm80ELb0ELb1ELb1ELb0ELb0ELb0ELb1ELb0EEENS1_21CollectiveEpilogueFwdINS6_IJS8_SA_S9_EEENS6_IJNS7_ILi1EEESI_SI_EEESC_SE_Li256ELb0ELb1ELb0ELb0EEENS1_19SingleTileSchedulerILb0ELb0ELb1ELi128EEEEEEEEEvNT_6ParamsE)
        /*0164*/ 	.word	0x00000000


	//----- nvinfo : EIATTR_REGCOUNT
	.align		4
.L_70:
        /*0168*/ 	.byte	0x04, 0x2f
        /*016a*/ 	.short	(.L_72 - .L_71)
	.align		4
.L_71:
        /*016c*/ 	.word	index@(_ZN7cutlass13device_kernelIN5flash19enable_sm80_to_sm89INS1_16FlashAttnFwdSm80INS1_25CollectiveMainloopFwdSm80ILi8ELi1ELb0EN4cute5tupleIJNS5_1CILi128EEENS7_ILi64EEENS7_ILi192EEEEEELi192ENS_6half_tEfNS_4arch4Sm80ELb0ELb0ELb1ELb1ELb0ELb1ELb1ELb0EEENS1_21CollectiveEpilogueFwdINS6_IJS8_SA_S9_EEENS6_IJNS7_ILi1EEESI_SI_EEESC_SE_Li256ELb1ELb1ELb0ELb0EEENS1_19SingleTileSchedulerILb1ELb0ELb1ELi128EEEEEEEEEvNT_6ParamsE)
        /*0170*/ 	.word	0x00000004


	//----- nvinfo : EIATTR_FRAME_SIZE
	.align		4
.L_72:
        /*0174*/ 	.byte	0x04, 0x11
        /*0176*/ 	.short	(.L_74 - .L_73)
	.align		4
.L_73:
        /*0178*/ 	.word	index@(_ZN7cutlass13device_kernelIN5flash19enable_sm80_to_sm89INS1_16FlashAttnFwdSm80INS1_25CollectiveMainloopFwdSm80ILi8ELi1ELb0EN4cute5tupleIJNS5_1CILi128EEENS7_ILi64EEENS7_ILi192EEEEEELi192ENS_6half_tEfNS_4arch4Sm80ELb0ELb0ELb1ELb1ELb0ELb1ELb1ELb0EEENS1_21CollectiveEpilogueFwdINS6_IJS8_SA_S9_EEENS6_IJNS7_ILi1EEESI_SI_EEESC_SE_Li256ELb1ELb1ELb0ELb0EEENS1_19SingleTileSchedulerILb1ELb0ELb1ELi128EEEEEEEEEvNT_6ParamsE)
        /*017c*/ 	.word	0x00000000


	//----- nvinfo : EIATTR_REGCOUNT
	.align		4
.L_74:
        /*0180*/ 	.byte	0x04, 0x2f
        /*0182*/ 	.short	(.L_76 - .L_75)
	.align		4
.L_75:
        /*0184*/ 	.word	index@(_ZN7cutlass13device_kernelIN5flash19enable_sm80_to_sm89INS1_16FlashAttnFwdSm80INS1_25CollectiveMainloopFwdSm80ILi8ELi1ELb1EN4cute5tupleIJNS5_1CILi128EEENS7_ILi96EEENS7_ILi192EEEEEELi192ENS_6half_tEfNS_4arch4Sm80ELb0ELb0ELb1ELb1ELb0ELb0ELb1ELb0EEENS1_21CollectiveEpilogueFwdINS6_IJS8_SA_S9_EEENS6_IJNS7_ILi1EEESI_SI_EEESC_SE_Li256ELb1ELb1ELb0ELb0EEENS1_19SingleTileSchedulerILb1ELb0ELb1ELi128EEEEEEEEEvNT_6ParamsE)
        /*0188*/ 	.word	0x00000004


	//----- nvinfo : EIATTR_FRAME_SIZE
	.align		4
.L_76:
        /*018c*/ 	.byte	0x04, 0x11
        /*018e*/ 	.short	(.L_78 - .L_77)
	.align		4
.L_77:
        /*0190*/ 	.word	index@(_ZN7cutlass13device_kernelIN5flash19enable_sm80_to_sm89INS1_16FlashAttnFwdSm80INS1_25CollectiveMainloopFwdSm80ILi8ELi1ELb1EN4cute5tupleIJNS5_1CILi128EEENS7_ILi96EEENS7_ILi192EEEEEELi192ENS_6half_tEfNS_4arch4Sm80ELb0ELb0ELb1ELb1ELb0ELb0ELb1ELb0EEENS1_21CollectiveEpilogueFwdINS6_IJS8_SA_S9_EEENS6_IJNS7_ILi1EEESI_SI_EEESC_SE_Li256ELb1ELb1ELb0ELb0EEENS1_19SingleTileSchedulerILb1ELb0ELb1ELi128EEEEEEEEEvNT_6ParamsE)
        /*0194*/ 	.word	0x00000000


	//----- nvinfo : EIATTR_REGCOUNT
	.align		4
.L_78:
        /*0198*/ 	.byte	0x04, 0x2f
        /*019a*/ 	.short	(.L_80 - .L_79)
	.align		4
.L_79:
        /*019c*/ 	.word	index@(_ZN7cutlass13device_kernelIN5flash19enable_sm80_to_sm89INS1_16FlashAttnFwdSm80INS1_25CollectiveMainloopFwdSm80ILi8ELi1ELb1EN4cute5tupleIJNS5_1CILi128EEENS7_ILi96EEENS7_ILi192EEEEEELi192ENS_6half_tEfNS_4arch4Sm80ELb0ELb0ELb1ELb0ELb0ELb0ELb1ELb0EEENS1_21CollectiveEpilogueFwdINS6_IJS8_SA_S9_EEENS6_IJNS7_ILi1EEESI_SI_EEESC_SE_Li256ELb0ELb1ELb0ELb0EEENS1_19SingleTileSchedulerILb0ELb0ELb1ELi128EEEEEEEEEvNT_6ParamsE)
        /*01a0*/ 	.word	0x00000004


	//----- nvinfo : EIATTR_FRAME_SIZE
	.align		4
.L_80:
        /*01a4*/ 	.byte	0x04, 0x11
        /*01a6*/ 	.short	(.L_82 - .L_81)
	.align		4
.L_81:
        /*01a8*/ 	.word	index@(_ZN7cutlass13device_kernelIN5flash19enable_sm80_to_sm89INS1_16FlashAttnFwdSm80INS1_25CollectiveMainloopFwdSm80ILi8ELi1ELb1EN4cute5tupleIJNS5_1CILi128EEENS7_ILi96EEENS7_ILi192EEEEEELi192ENS_6half_tEfNS_4arch4Sm80ELb0ELb0ELb1ELb0ELb0ELb0ELb1ELb0EEENS1_21CollectiveEpilogueFwdINS6_IJS8_SA_S9_EEENS6_IJNS7_ILi1EEESI_SI_EEESC_SE_Li256ELb0ELb1ELb0ELb0EEENS1_19SingleTileSchedulerILb0ELb0ELb1ELi128EEEEEEEEEvNT_6ParamsE)
        /*01ac*/ 	.word	0x00000000


	//----- nvinfo : EIATTR_MIN_STACK_SIZE
	.align		4
.L_82:
        /*01b0*/ 	.byte	0x04, 0x12
        /*01b2*/ 	.short	(.L_84 - .L_83)
	.align		4
.L_83:
        /*01b4*/ 	.word	index@(_ZN7cutlass13device_kernelIN5flash19enable_sm80_to_sm89INS1_16FlashAttnFwdSm80INS1_25CollectiveMainloopFwdSm80ILi8ELi1ELb1EN4cute5tupleIJNS5_1CILi128EEENS7_ILi96EEENS7_ILi192EEEEEELi192ENS_6half_tEfNS_4arch4Sm80ELb0ELb0ELb1ELb0ELb0ELb0ELb1ELb0EEENS1_21CollectiveEpilogueFwdINS6_IJS8_SA_S9_EEENS6_IJNS7_ILi1EEESI_SI_EEESC_SE_Li256ELb0ELb1ELb0ELb0EEENS1_19SingleTileSchedulerILb0ELb0ELb1ELi128EEEEEEEEEvNT_6ParamsE)
        /*01b8*/ 	.word	0x00000000


	//----- nvinfo : EIATTR_MIN_STACK_SIZE
	.align		4
.L_84:
        /*01bc*/ 	.byte	0x04, 0x12
        /*01be*/ 	.short	(.L_86 - .L_85)
	.align		4
.L_85:
        /*01c0*/ 	.word	index@(_ZN7cutlass13device_kernelIN5flash19enable_sm80_to_sm89INS1_16FlashAttnFwdSm80INS1_25CollectiveMainloopFwdSm80ILi8ELi1ELb1EN4cute5tupleIJNS5_1CILi128EEENS7_ILi96EEENS7_ILi192EEEEEELi192ENS_6half_tEfNS_4arch4Sm80ELb0ELb0ELb1ELb1ELb0ELb0ELb1ELb0EEENS1_21CollectiveEpilogueFwdINS6_IJS8_SA_S9_EEENS6_IJNS7_ILi1EEESI_SI_EEESC_SE_Li256ELb1ELb1ELb0ELb0EEENS1_19SingleTileSchedulerILb1ELb0ELb1ELi128EEEEEEEEEvNT_6ParamsE)
        /*01c4*/ 	.word	0x00000000


	//----- nvinfo : EIATTR_MIN_STACK_SIZE
	.align		4
.L_86:
        /*01c8*/ 	.byte	0x04, 0x12
        /*01ca*/ 	.short	(.L_88 - .L_87)
	.align		4
.L_87:
        /*01cc*/ 	.word	index@(_ZN7cutlass13device_kernelIN5flash19enable_sm80_to_sm89INS1_16FlashAttnFwdSm80INS1_25CollectiveMainloopFwdSm80ILi8ELi1ELb0EN4cute5tupleIJNS5_1CILi128EEENS7_ILi64EEENS7_ILi192EEEEEELi192ENS_6half_tEfNS_4arch4Sm80ELb0ELb0ELb1ELb1ELb0ELb1ELb1ELb0EEENS1_21CollectiveEpilogueFwdINS6_IJS8_SA_S9_EEENS6_IJNS7_ILi1EEESI_SI_EEESC_SE_Li256ELb1ELb1ELb0ELb0EEENS1_19SingleTileSchedulerILb1ELb0ELb1ELi128EEEEEEEEEvNT_6ParamsE)
        /*01d0*/ 	.word	0x00000000


	//----- nvinfo : EIATTR_MIN_STACK_SIZE
	.align		4
.L_88:
        /*01d4*/ 	.byte	0x04, 0x12
        /*01d6*/ 	.short	(.L_90 - .L_89)
	.align		4
.L_89:
        /*01d8*/ 	.word	index@(_ZN7cutlass13device_kernelIN5flash19enable_sm80_to_sm89INS1_16FlashAttnFwdSm80INS1_25CollectiveMainloopFwdSm80ILi8ELi1ELb0EN4cute5tupleIJNS5_1CILi128EEENS7_ILi64EEENS7_ILi192EEEEEELi192ENS_6half_tEfNS_4arch4Sm80ELb0ELb1ELb1ELb0ELb0ELb0ELb1ELb0EEENS1_21CollectiveEpilogueFwdINS6_IJS8_SA_S9_EEENS6_IJNS7_ILi1EEESI_SI_EEESC_SE_Li256ELb0ELb1ELb0ELb0EEENS1_19SingleTileSchedulerILb0ELb0ELb1ELi128EEEEEEEEEvNT_6ParamsE)
        /*01dc*/ 	.word	0x00000000


	//----- nvinfo : EIATTR_MIN_STACK_SIZE
	.align		4
.L_90:
        /*01e0*/ 	.byte	0x04, 0x12
        /*01e2*/ 	.short	(.L_92 - .L_91)
	.align		4
.L_91:
        /*01e4*/ 	.word	index@(_ZN7cutlass13device_kernelIN5flash19enable_sm80_to_sm89INS1_16FlashAttnFwdSm80INS1_25CollectiveMainloopFwdSm80ILi8ELi1ELb0EN4cute5tupleIJNS5_1CILi128EEENS7_ILi64EEENS7_ILi192EEEEEELi192ENS_6half_tEfNS_4arch4Sm80ELb0ELb1ELb1ELb1ELb0ELb0ELb1ELb0EEENS1_21CollectiveEpilogueFwdINS6_IJS8_SA_S9_EEENS6_IJNS7_ILi1EEESI_SI_EEESC_SE_Li256ELb1ELb1ELb0ELb0EEENS1_19SingleTileSchedulerILb1ELb0ELb1ELi128EEEEEEEEEvNT_6ParamsE)
        /*01e8*/ 	.word	0x00000000


	//----- nvinfo : EIATTR_MIN_STACK_SIZE
	.align		4
.L_92:
        /*01ec*/ 	.byte	0x04, 0x12
        /*01ee*/ 	.short	(.L_94 - .L_93)
	.align		4
.L_93:
        /*01f0*/ 	.word	index@(_ZN7cutlass13device_kernelIN5flash19enable_sm80_to_sm89INS1_16FlashAttnFwdSm80INS1_25CollectiveMainloopFwdSm80ILi8ELi1ELb0EN4cute5tupleIJNS5_1CILi128EEENS7_ILi64EEENS7_ILi192EEEEEELi192ENS_6half_tEfNS_4arch4Sm80ELb0ELb1ELb1ELb1ELb0ELb1ELb1ELb0EEENS1_21CollectiveEpilogueFwdINS6_IJS8_SA_S9_EEENS6_IJNS7_ILi1EEESI_SI_EEESC_SE_Li256ELb1ELb1ELb0ELb0EEENS1_19SingleTileSchedulerILb1ELb0ELb1ELi128EEEEEEEEEvNT_6ParamsE)
        /*01f4*/ 	.word	0x00000000


	//----- nvinfo : EIATTR_MIN_STACK_SIZE
	.align		4
.L_94:
        /*01f8*/ 	.byte	0x04, 0x12
        /*01fa*/ 	.short	(.L_96 - .L_95)
	.align		4
.L_95:
        /*01fc*/ 	.word	index@(_ZN7cutlass13device_kernelIN5flash19enable_sm80_to_sm89INS1_16FlashAttnFwdSm80INS1_25CollectiveMainloopFwdSm80ILi8ELi1ELb1EN4cute5tupleIJNS5_1CILi128EEENS7_ILi96EEENS7_ILi192EEEEEELi192ENS_6half_tEfNS_4arch4Sm80ELb1ELb0ELb1ELb0ELb0ELb0ELb1ELb0EEENS1_21CollectiveEpilogueFwdINS6_IJS8_SA_S9_EEENS6_IJNS7_ILi1EEESI_SI_EEESC_SE_Li256ELb0ELb1ELb0ELb0EEENS1_30DynamicPersistentTileSchedulerILi256ELi256ELb0ELb1ELb0EEEEEEEEEvNT_6ParamsE)
        /*0200*/ 	.word	0x00000000


	//----- nvinfo : EIATTR_MIN_STACK_SIZE
	.align		4
.L_96:
        /*0204*/ 	.byte	0x04, 0x12
        /*0206*/ 	.short	(.L_98 - .L_97)
	.align		4
.L_97:
        /*0208*/ 	.word	index@(_ZN7cutlass13device_kernelIN5flash19enable_sm80_to_sm89INS1_16FlashAttnFwdSm80INS1_25CollectiveMainloopFwdSm80ILi8ELi1ELb1EN4cute5tupleIJNS5_1CILi128EEENS7_ILi96EEENS7_ILi192EEEEEELi192ENS_6half_tEfNS_4arch4Sm80ELb1ELb0ELb1ELb1ELb0ELb0ELb1ELb0EEENS1_21CollectiveEpilogueFwdINS6_IJS8_SA_S9_EEENS6_IJNS7_ILi1EEESI_SI_EEESC_SE_Li256ELb1ELb1ELb0ELb0EEENS1_19SingleTileSchedulerILb1ELb0ELb1ELi128EEEEEEEEEvNT_6ParamsE)
        /*020c*/ 	.word	0x00000000


	//----- nvinfo : EIATTR_MIN_STACK_SIZE
	.align		4
.L_98:
        /*0210*/ 	.byte	0x04, 0x12
        /*0212*/ 	.short	(.L_100 - .L_99)
	.align		4
.L_99:
        /*0214*/ 	.word	index@(_ZN7cutlass13device_kernelIN5flash19enable_sm80_to_sm89INS1_16FlashAttnFwdSm80INS1_25CollectiveMainloopFwdSm80ILi8ELi1ELb0EN4cute5tupleIJNS5_1CILi128EEENS7_ILi64EEENS7_ILi192EEEEEELi192ENS_6half_tEfNS_4arch4Sm80ELb1ELb0ELb1ELb1ELb0ELb1ELb1ELb0EEENS1_21CollectiveEpilogueFwdINS6_IJS8_SA_S9_EEENS6_IJNS7_ILi1EEESI_SI_EEESC_SE_Li256ELb1ELb1ELb0ELb0EEENS1_19SingleTileSchedulerILb1ELb0ELb1ELi128EEEEEEEEEvNT_6ParamsE)
        /*0218*/ 	.word	0x00000000


	//----- nvinfo : EIATTR_MIN_STACK_SIZE
	.align		4
.L_100:
        /*021c*/ 	.byte	0x04, 0x12
        /*021e*/ 	.short	(.L_102 - .L_101)
	.align		4
.L_101:
        /*0220*/ 	.word	index@(_ZN7cutlass13device_kernelIN5flash19enable_sm80_to_sm89INS1_16FlashAttnFwdSm80INS1_25CollectiveMainloopFwdSm80ILi8ELi2ELb1EN4cute5tupleIJNS5_1CILi128EEENS7_ILi96EEENS7_ILi192EEEEEELi192ENS_6half_tEfNS_4arch4Sm80ELb0ELb0ELb1ELb0ELb0ELb0ELb1ELb0EEENS1_21CollectiveEpilogueFwdINS6_IJS8_SA_S9_EEENS6_IJNS7_ILi1EEESI_SI_EEESC_SE_Li256ELb0ELb1ELb0ELb0EEENS1_19SingleTileSchedulerILb0ELb0ELb1ELi128EEEEEEEEEvNT_6ParamsE)
        /*0224*/ 	.word	0x00000000


	//----- nvinfo : EIATTR_MIN_STACK_SIZE
	.align		4
.L_102:
        /*0228*/ 	.byte	0x04, 0x12
        /*022a*/ 	.short	(.L_104 - .L_103)
	.align		4
.L_103:
        /*022c*/ 	.word	index@(_ZN7cutlass13device_kernelIN5flash19enable_sm80_to_sm89INS1_16FlashAttnFwdSm80INS1_25CollectiveMainloopFwdSm80ILi8ELi2ELb1EN4cute5tupleIJNS5_1CILi128EEENS7_ILi96EEENS7_ILi192EEEEEELi192ENS_6half_tEfNS_4arch4Sm80ELb0ELb0ELb1ELb1ELb0ELb0ELb1ELb0EEENS1_21CollectiveEpilogueFwdINS6_IJS8_SA_S9_EEENS6_IJNS7_ILi1EEESI_SI_EEESC_SE_Li256ELb1ELb1ELb0ELb0EEENS1_19SingleTileSchedulerILb1ELb0ELb1ELi128EEEEEEEEEvNT_6ParamsE)
        /*0230*/ 	.word	0x00000000


	//----- nvinfo : EIATTR_MIN_STACK_SIZE
	.align		4
.L_104:
        /*0234*/ 	.byte	0x04, 0x12
        /*0236*/ 	.short	(.L_106 - .L_105)
	.align		4
.L_105:
        /*0238*/ 	.word	index@(_ZN7cutlass13device_kernelIN5flash19enable_sm80_to_sm89INS1_16FlashAttnFwdSm80INS1_25CollectiveMainloopFwdSm80ILi8ELi2ELb0EN4cute5tupleIJNS5_1CILi128EEENS7_ILi64EEENS7_ILi192EEEEEELi192ENS_6half_tEfNS_4arch4Sm80ELb0ELb0ELb1ELb1ELb0ELb1ELb1ELb0EEENS1_21CollectiveEpilogueFwdINS6_IJS8_SA_S9_EEENS6_IJNS7_ILi1EEESI_SI_EEESC_SE_Li256ELb1ELb1ELb0ELb0EEENS1_19SingleTileSchedulerILb1ELb0ELb1ELi128EEEEEEEEEvNT_6ParamsE)
        /*023c*/ 	.word	0x00000000


	//----- nvinfo : EIATTR_MIN_STACK_SIZE
	.align		4
.L_106:
        /*0240*/ 	.byte	0x04, 0x12
        /*0242*/ 	.short	(.L_108 - .L_107)
	.align		4
.L_107:
        /*0244*/ 	.word	index@(_ZN7cutlass13device_kernelIN5flash19enable_sm80_to_sm89INS1_16FlashAttnFwdSm80INS1_25CollectiveMainloopFwdSm80ILi8ELi2ELb0EN4cute5tupleIJNS5_1CILi128EEENS7_ILi64EEENS7_ILi192EEEEEELi192ENS_6half_tEfNS_4arch4Sm80ELb0ELb1ELb1ELb0ELb0ELb0ELb1ELb0EEENS1_21CollectiveEpilogueFwdINS6_IJS8_SA_S9_EEENS6_IJNS7_ILi1EEESI_SI_EEESC_SE_Li256ELb0ELb1ELb0ELb0EEENS1_19SingleTileSchedulerILb0ELb0ELb1ELi128EEEEEEEEEvNT_6ParamsE)
        /*0248*/ 	.word	0x00000000


	//----- nvinfo : EIATTR_MIN_STACK_SIZE
	.align		4
.L_108:
        /*024c*/ 	.byte	0x04, 0x12
        /*024e*/ 	.short	(.L_110 - .L_109)
	.align		4
.L_109:
        /*0250*/ 	.word	index@(_ZN7cutlass13device_kernelIN5flash19enable_sm80_to_sm89INS1_16FlashAttnFwdSm80INS1_25CollectiveMainloopFwdSm80ILi8ELi2ELb0EN4cute5tupleIJNS5_1CILi128EEENS7_ILi64EEENS7_ILi192EEEEEELi192ENS_6half_tEfNS_4arch4Sm80ELb0ELb1ELb1ELb1ELb0ELb0ELb1ELb0EEENS1_21CollectiveEpilogueFwdINS6_IJS8_SA_S9_EEENS6_IJNS7_ILi1EEESI_SI_EEESC_SE_Li256ELb1ELb1ELb0ELb0EEENS1_19SingleTileSchedulerILb1ELb0ELb1ELi128EEEEEEEEEvNT_6ParamsE)
        /*0254*/ 	.word	0x00000000


	//----- nvinfo : EIATTR_MIN_STACK_SIZE
	.align		4
.L_110:
        /*0258*/ 	.byte	0x04, 0x12
        /*025a*/ 	.short	(.L_112 - .L_111)
	.align		4
.L_111:
        /*025c*/ 	.word	index@(_ZN7cutlass13device_kernelIN5flash19enable_sm80_to_sm89INS1_16FlashAttnFwdSm80INS1_25CollectiveMainloopFwdSm80ILi8ELi2ELb0EN4cute5tupleIJNS5_1CILi128EEENS7_ILi64EEENS7_ILi192EEEEEELi192ENS_6half_tEfNS_4arch4Sm80ELb0ELb1ELb1ELb1ELb0ELb1ELb1ELb0EEENS1_21CollectiveEpilogueFwdINS6_IJS8_SA_S9_EEENS6_IJNS7_ILi1EEESI_SI_EEESC_SE_Li256ELb1ELb1ELb0ELb0EEENS1_19SingleTileSchedulerILb1ELb0ELb1ELi128EEEEEEEEEvNT_6ParamsE)
        /*0260*/ 	.word	0x00000000


	//----- nvinfo : EIATTR_MIN_STACK_SIZE
	.align		4
.L_112:
        /*0264*/ 	.byte	0x04, 0x12
        /*0266*/ 	.short	(.L_114 - .L_113)
	.align		4
.L_113:
        /*0268*/ 	.word	index@(_ZN7cutlass13device_kernelIN5flash19enable_sm80_to_sm89INS1_16FlashAttnFwdSm80INS1_25CollectiveMainloopFwdSm80ILi8ELi2ELb1EN4cute5tupleIJNS5_1CILi128EEENS7_ILi96EEENS7_ILi192EEEEEELi192ENS_6half_tEfNS_4arch4Sm80ELb1ELb0ELb1ELb0ELb0ELb0ELb1ELb0EEENS1_21CollectiveEpilogueFwdINS6_IJS8_SA_S9_EEENS6_IJNS7_ILi1EEESI_SI_EEESC_SE_Li256ELb0ELb1ELb0ELb0EEENS1_30DynamicPersistentTileSchedulerILi256ELi256ELb0ELb1ELb0EEEEEEEEEvNT_6ParamsE)
        /*026c*/ 	.word	0x00000000


	//----- nvinfo : EIATTR_MIN_STACK_SIZE
	.align		4
.L_114:
        /*0270*/ 	.byte	0x04, 0x12
        /*0272*/ 	.short	(.L_116 - .L_115)
	.align		4
.L_115:
        /*0274*/ 	.word	index@(_ZN7cutlass13device_kernelIN5flash19enable_sm80_to_sm89INS1_16FlashAttnFwdSm80INS1_25CollectiveMainloopFwdSm80ILi8ELi2ELb1EN4cute5tupleIJNS5_1CILi128EEENS7_ILi96EEENS7_ILi192EEEEEELi192ENS_6half_tEfNS_4arch4Sm80ELb1ELb0ELb1ELb1ELb0ELb0ELb1ELb0EEENS1_21CollectiveEpilogueFwdINS6_IJS8_SA_S9_EEENS6_IJNS7_ILi1EEESI_SI_EEESC_SE_Li256ELb1ELb1ELb0ELb0EEENS1_19SingleTileSchedulerILb1ELb0ELb1ELi128EEEEEEEEEvNT_6ParamsE)
        /*0278*/ 	.word	0x00000000


	//----- nvinfo : EIATTR_MIN_STACK_SIZE
	.align		4
.L_116:
        /*027c*/ 	.byte	0x04, 0x12
        /*027e*/ 	.short	(.L_118 - .L_117)
	.align		4
.L_117:
        /*0280*/ 	.word	index@(_ZN7cutlass13device_kernelIN5flash19enable_sm80_to_sm89INS1_16FlashAttnFwdSm80INS1_25CollectiveMainloopFwdSm80ILi8ELi2ELb0EN4cute5tupleIJNS5_1CILi128EEENS7_ILi64EEENS7_ILi192EEEEEELi192ENS_6half_tEfNS_4arch4Sm80ELb1ELb0ELb1ELb1ELb0ELb1ELb1ELb0EEENS1_21CollectiveEpilogueFwdINS6_IJS8_SA_S9_EEENS6_IJNS7_ILi1EEESI_SI_EEESC_SE_Li256ELb1ELb1ELb0ELb0EEENS1_19SingleTileSchedulerILb1ELb0ELb1ELi128EEEEEEEEEvNT_6ParamsE)
        /*0284*/ 	.word	0x00000000
.L_118:


//--------------------- .nv.compat                --------------------------
	.section	.nv.compat,"",@"SHT_CUDA_COMPAT_INFO"
	.align	4
        /*0000*/ 	.byte	0x02, 0x09, 0x01, 0x00, 0x02, 0x02, 0x01, 0x00, 0x02, 0x05, 0x05, 0x00, 0x03, 0x07, 0x01, 0x01
        /*0010*/ 	.byte	0x02, 0x03, 0x00, 0x00, 0x02, 0x06, 0x01, 0x00, 0x04, 0x0b, 0x08, 0x00, 0x00, 0x00, 0x00, 0x00
        /*0020*/ 	.byte	0x00, 0x00, 0x00, 0x00


//--------------------- .nv.info._ZN7cutlass13device_kernelIN5flash19enable_sm80_to_sm89INS1_16FlashAttnFwdSm80INS1_25CollectiveMainloopFwdSm80ILi8ELi1ELb1EN4cute5tupleIJNS5_1CILi128EEENS7_ILi96EEENS7_ILi192EEEEEELi192ENS_6half_tEfNS_4arch4Sm80ELb0ELb0ELb1ELb0ELb0ELb0ELb1ELb0EEENS1_21CollectiveEpilogueFwdINS6_IJS8_SA_S9_EEENS6_IJNS7_ILi1EEESI_SI_EEESC_SE_Li256ELb0ELb1ELb0ELb0EEENS1_19SingleTileSchedulerILb0ELb0ELb1ELi128EEEEEEEEEvNT_6ParamsE --------------------------
	.section	.nv.info._ZN7cutlass13device_kernelIN5flash19enable_sm80_to_sm89INS1_16FlashAttnFwdSm80INS1_25CollectiveMainloopFwdSm80ILi8ELi1ELb1EN4cute5tupleIJNS5_1CILi128EEENS7_ILi96EEENS7_ILi192EEEEEELi192ENS_6half_tEfNS_4arch4Sm80ELb0ELb0ELb1ELb0ELb0ELb0ELb1ELb0EEENS1_21CollectiveEpilogueFwdINS6_IJS8_SA_S9_EEENS6_IJNS7_ILi1EEESI_SI_EEESC_SE_Li256ELb0ELb1ELb0ELb0EEENS1_19SingleTileSchedulerILb0ELb0ELb1ELi128EEEEEEEEEvNT_6ParamsE,"",@"SHT_CUDA_INFO"
	.sectionflags	@""
	.align	4


	//----- nvinfo : EIATTR_CUDA_API_VERSION
	.align		4
        /*0000*/ 	.byte	0x04, 0x37
        /*0002*/ 	.short	(.L_120 - .L_119)
.L_119:
        /*0004*/ 	.word	0x00000082


	//----- nvinfo : EIATTR_KPARAM_INFO
	.align		4
.L_120:
        /*0008*/ 	.byte	0x04, 0x17
        /*000a*/ 	.short	(.L_122 - .L_121)
.L_121:
        /*000c*/ 	.word	0x00000000
        /*0010*/ 	.short	0x0000
        /*0012*/ 	.short	0x0000
        /*0014*/ 	.byte	0x00, 0xf0, 0x61, 0x10


	//----- nvinfo : EIATTR_SPARSE_MMA_MASK
	.align		4
.L_122:
        /*0018*/ 	.byte	0x03, 0x50
        /*001a*/ 	.short	0x0000


	//----- nvinfo : EIATTR_MAXREG_COUNT
	.align		4
        /*001c*/ 	.byte	0x03, 0x1b
        /*001e*/ 	.short	0x00ff


	//----- nvinfo : EIATTR_MERCURY_ISA_VERSION
	.align		4
        /*0020*/ 	.byte	0x03, 0x5f
        /*0022*/ 	.short	0x0101


	//----- nvinfo : EIATTR_EXIT_INSTR_OFFSETS
	.align		4
        /*0024*/ 	.byte	0x04, 0x1c
        /*0026*/ 	.short	(.L_124 - .L_123)


	//   ....[0]....
.L_123:
        /*0028*/ 	.word	0x00000010


	//----- nvinfo : EIATTR_MAX_THREADS
	.align		4
.L_124:
        /*002c*/ 	.byte	0x04, 0x05
        /*002e*/ 	.short	(.L_126 - .L_125)
.L_125:
        /*0030*/ 	.word	0x00000100
        /*0034*/ 	.word	0x00000001
        /*0038*/ 	.word	0x00000001


	//----- nvinfo : EIATTR_CBANK_PARAM_SIZE
	.align		4
.L_126:
        /*003c*/ 	.byte	0x03, 0x19
        /*003e*/ 	.short	0x0418


	//----- nvinfo : EIATTR_PARAM_CBANK
	.align		4
        /*0040*/ 	.byte	0x04, 0x0a
        /*0042*/ 	.short	(.L_128 - .L_127)
	.align		4
.L_127:
        /*0044*/ 	.word	index@(.nv.constant0._ZN7cutlass13device_kernelIN5flash19enable_sm80_to_sm89INS1_16FlashAttnFwdSm80INS1_25CollectiveMainloopFwdSm80ILi8ELi1ELb1EN4cute5tupleIJNS5_1CILi128EEENS7_ILi96EEENS7_ILi192EEEEEELi192ENS_6half_tEfNS_4arch4Sm80ELb0ELb0ELb1ELb0ELb0ELb0ELb1ELb0EEENS1_21CollectiveEpilogueFwdINS6_IJS8_SA_S9_EEENS6_IJNS7_ILi1EEESI_SI_EEESC_SE_Li256ELb0ELb1ELb0ELb0EEENS1_19SingleTileSchedulerILb0ELb0ELb1ELi128EEEEEEEEEvNT_6ParamsE)
        /*0048*/ 	.short	0x0210
        /*004a*/ 	.short	0x0418


	//----- nvinfo : EIATTR_SW_WAR
	.align		4
.L_128:
        /*004c*/ 	.byte	0x04, 0x36
        /*004e*/ 	.short	(.L_130 - .L_129)
.L_129:
        /*0050*/ 	.word	0x00000008
.L_130:


//--------------------- .nv.info._ZN7cutlass13device_kernelIN5flash19enable_sm80_to_sm89INS1_16FlashAttnFwdSm80INS1_25CollectiveMainloopFwdSm80ILi8ELi1ELb1EN4cute5tupleIJNS5_1CILi128EEENS7_ILi96EEENS7_ILi192EEEEEELi192ENS_6half_tEfNS_4arch4Sm80ELb0ELb0ELb1ELb1ELb0ELb0ELb1ELb0EEENS1_21CollectiveEpilogueFwdINS6_IJS8_SA_S9_EEENS6_IJNS7_ILi1EEESI_SI_EEESC_SE_Li256ELb1ELb1ELb0ELb0EEENS1_19SingleTileSchedulerILb1ELb0ELb1ELi128EEEEEEEEEvNT_6ParamsE --------------------------
	.section	.nv.info._ZN7cutlass13device_kernelIN5flash19enable_sm80_to_sm89INS1_16FlashAttnFwdSm80INS1_25CollectiveMainloopFwdSm80ILi8ELi1ELb1EN4cute5tupleIJNS5_1CILi128EEENS7_ILi96EEENS7_ILi192EEEEEELi192ENS_6half_tEfNS_4arch4Sm80ELb0ELb0ELb1ELb1ELb0ELb0ELb1ELb0EEENS1_21CollectiveEpilogueFwdINS6_IJS8_SA_S9_EEENS6_IJNS7_ILi1EEESI_SI_EEESC_SE_Li256ELb1ELb1ELb0ELb0EEENS1_19SingleTileSchedulerILb1ELb0ELb1ELi128EEEEEEEEEvNT_6ParamsE,"",@"SHT_CUDA_INFO"
	.sectionflags	@""
	.align	4


	//----- nvinfo : EIATTR_CUDA_API_VERSION
	.align		4
        /*0000*/ 	.byte	0x04, 0x37
        /*0002*/ 	.short	(.L_132 - .L_131)
.L_131:
        /*0004*/ 	.word	0x00000082


	//----- nvinfo : EIATTR_KPARAM_INFO
	.align		4
.L_132:
        /*0008*/ 	.byte	0x04, 0x17
        /*000a*/ 	.short	(.L_134 - .L_133)
.L_133:
        /*000c*/ 	.word	0x00000000
        /*0010*/ 	.short	0x0000
        /*0012*/ 	.short	0x0000
        /*0014*/ 	.byte	0x00, 0xf0, 0x61, 0x10


	//----- nvinfo : EIATTR_SPARSE_MMA_MASK
	.align		4
.L_134:
        /*0018*/ 	.byte	0x03, 0x50
        /*001a*/ 	.short	0x0000


	//----- nvinfo : EIATTR_MAXREG_COUNT
	.align		4
        /*001c*/ 	.byte	0x03, 0x1b
        /*001e*/ 	.short	0x00ff


	//----- nvinfo : EIATTR_MERCURY_ISA_VERSION
	.align		4
        /*0020*/ 	.byte	0x03, 0x5f
        /*0022*/ 	.short	0x0101


	//----- nvinfo : EIATTR_EXIT_INSTR_OFFSETS
	.align		4
        /*0024*/ 	.byte	0x04, 0x1c
        /*0026*/ 	.short	(.L_136 - .L_135)


	//   ....[0]....
.L_135:
        /*0028*/ 	.word	0x00000010


	//----- nvinfo : EIATTR_MAX_THREADS
	.align		4
.L_136:
        /*002c*/ 	.byte	0x04, 0x05
        /*002e*/ 	.short	(.L_138 - .L_137)
.L_137:
        /*0030*/ 	.word	0x00000100
        /*0034*/ 	.word	0x00000001
        /*0038*/ 	.word	0x00000001


	//----- nvinfo : EIATTR_CBANK_PARAM_SIZE
	.align		4
.L_138:
        /*003c*/ 	.byte	0x03, 0x19
        /*003e*/ 	.short	0x0418


	//----- nvinfo : EIATTR_PARAM_CBANK
	.align		4
        /*0040*/ 	.byte	0x04, 0x0a
        /*0042*/ 	.short	(.L_140 - .L_139)
	.align		4
.L_139:
        /*0044*/ 	.word	index@(.nv.constant0._ZN7cutlass13device_kernelIN5flash19enable_sm80_to_sm89INS1_16FlashAttnFwdSm80INS1_25CollectiveMainloopFwdSm80ILi8ELi1ELb1EN4cute5tupleIJNS5_1CILi128EEENS7_ILi96EEENS7_ILi192EEEEEELi192ENS_6half_tEfNS_4arch4Sm80ELb0ELb0ELb1ELb1ELb0ELb0ELb1ELb0EEENS1_21CollectiveEpilogueFwdINS6_IJS8_SA_S9_EEENS6_IJNS7_ILi1EEESI_SI_EEESC_SE_Li256ELb1ELb1ELb0ELb0EEENS1_19SingleTileSchedulerILb1ELb0ELb1ELi128EEEEEEEEEvNT_6ParamsE)
        /*0048*/ 	.short	0x0210
        /*004a*/ 	.short	0x0418


	//----- nvinfo : EIATTR_SW_WAR
	.align		4
.L_140:
        /*004c*/ 	.byte	0x04, 0x36
        /*004e*/ 	.short	(.L_142 - .L_141)
.L_141:
        /*0050*/ 	.word	0x00000008
.L_142:


//--------------------- .nv.info._ZN7cutlass13device_kernelIN5flash19enable_sm80_to_sm89INS1_16FlashAttnFwdSm80INS1_25CollectiveMainloopFwdSm80ILi8ELi1ELb0EN4cute5tupleIJNS5_1CILi128EEENS7_ILi64EEENS7_ILi192EEEEEELi192ENS_6half_tEfNS_4arch4Sm80ELb0ELb0ELb1ELb1ELb0ELb1ELb1ELb0EEENS1_21CollectiveEpilogueFwdINS6_IJS8_SA_S9_EEENS6_IJNS7_ILi1EEESI_SI_EEESC_SE_Li256ELb1ELb1ELb0ELb0EEENS1_19SingleTileSchedulerILb1ELb0ELb1ELi128EEEEEEEEEvNT_6ParamsE --------------------------
	.section	.nv.info._ZN7cutlass13device_kernelIN5flash19enable_sm80_to_sm89INS1_16FlashAttnFwdSm80INS1_25CollectiveMainloopFwdSm80ILi8ELi1ELb0EN4cute5tupleIJNS5_1CILi128EEENS7_ILi64EEENS7_ILi192EEEEEELi192ENS_6half_tEfNS_4arch4Sm80ELb0ELb0ELb1ELb1ELb0ELb1ELb1ELb0EEENS1_21CollectiveEpilogueFwdINS6_IJS8_SA_S9_EEENS6_IJNS7_ILi1EEESI_SI_EEESC_SE_Li256ELb1ELb1ELb0ELb0EEENS1_19SingleTileSchedulerILb1ELb0ELb1ELi128EEEEEEEEEvNT_6ParamsE,"",@"SHT_CUDA_INFO"
	.sectionflags	@""
	.align	4


	//----- nvinfo : EIATTR_CUDA_API_VERSION
	.align		4
        /*0000*/ 	.byte	0x04, 0x37
        /*0002*/ 	.short	(.L_144 - .L_143)
.L_143:
        /*0004*/ 	.word	0x00000082


	//----- nvinfo : EIATTR_KPARAM_INFO
	.align		4
.L_144:
        /*0008*/ 	.byte	0x04, 0x17
        /*000a*/ 	.short	(.L_146 - .L_145)
.L_145:
        /*000c*/ 	.word	0x00000000
        /*0010*/ 	.short	0x0000
        /*0012*/ 	.short	0x0000
        /*0014*/ 	.byte	0x00, 0xf0, 0x61, 0x10


	//----- nvinfo : EIATTR_SPARSE_MMA_MASK
	.align		4
.L_146:
        /*0018*/ 	.byte	0x03, 0x50
        /*001a*/ 	.short	0x0000


	//----- nvinfo : EIATTR_MAXREG_COUNT
	.align		4
        /*001c*/ 	.byte	0x03, 0x1b
        /*001e*/ 	.short	0x00ff


	//----- nvinfo : EIATTR_MERCURY_ISA_VERSION
	.align		4
        /*0020*/ 	.byte	0x03, 0x5f
        /*0022*/ 	.short	0x0101


	//----- nvinfo : EIATTR_EXIT_INSTR_OFFSETS
	.align		4
        /*0024*/ 	.byte	0x04, 0x1c
        /*0026*/ 	.short	(.L_148 - .L_147)


	//   ....[0]....
.L_147:
        /*0028*/ 	.word	0x00000010


	//----- nvinfo : EIATTR_MAX_THREADS
	.align		4
.L_148:
        /*002c*/ 	.byte	0x04, 0x05
        /*002e*/ 	.short	(.L_150 - .L_149)
.L_149:
        /*0030*/ 	.word	0x00000100
        /*0034*/ 	.word	0x00000001
        /*0038*/ 	.word	0x00000001


	//----- nvinfo : EIATTR_CBANK_PARAM_SIZE
	.align		4
.L_150:
        /*003c*/ 	.byte	0x03, 0x19
        /*003e*/ 	.short	0x0418


	//----- nvinfo : EIATTR_PARAM_CBANK
	.align		4
        /*0040*/ 	.byte	0x04, 0x0a
        /*0042*/ 	.short	(.L_152 - .L_151)
	.align		4
.L_151:
        /*0044*/ 	.word	index@(.nv.constant0._ZN7cutlass13device_kernelIN5flash19enable_sm80_to_sm89INS1_16FlashAttnFwdSm80INS1_25CollectiveMainloopFwdSm80ILi8ELi1ELb0EN4cute5tupleIJNS5_1CILi128EEENS7_ILi64EEENS7_ILi192EEEEEELi192ENS_6half_tEfNS_4arch4Sm80ELb0ELb0ELb1ELb1ELb0ELb1ELb1ELb0EEENS1_21CollectiveEpilogueFwdINS6_IJS8_SA_S9_EEENS6_IJNS7_ILi1EEESI_SI_EEESC_SE_Li256ELb1ELb1ELb0ELb0EEENS1_19SingleTileSchedulerILb1ELb0ELb1ELi128EEEEEEEEEvNT_6ParamsE)
        /*0048*/ 	.short	0x0210
        /*004a*/ 	.short	0x0418


	//----- nvinfo : EIATTR_SW_WAR
	.align		4
.L_152:
        /*004c*/ 	.byte	0x04, 0x36
        /*004e*/ 	.short	(.L_154 - .L_153)
.L_153:
        /*0050*/ 	.word	0x00000008
.L_154:


//--------------------- .nv.info._ZN7cutlass13device_kernelIN5flash19enable_sm80_to_sm89INS1_16FlashAttnFwdSm80INS1_25CollectiveMainloopFwdSm80ILi8ELi1ELb0EN4cute5tupleIJNS5_1CILi128EEENS7_ILi64EEENS7_ILi192EEEEEELi192ENS_6half_tEfNS_4arch4Sm80ELb0ELb1ELb1ELb0ELb0ELb0ELb1ELb0EEENS1_21CollectiveEpilogueFwdINS6_IJS8_SA_S9_EEENS6_IJNS7_ILi1EEESI_SI_EEESC_SE_Li256ELb0ELb1ELb0ELb0EEENS1_19SingleTileSchedulerILb0ELb0ELb1ELi128EEEEEEEEEvNT_6ParamsE --------------------------
	.section	.nv.info._ZN7cutlass13device_kernelIN5flash19enable_sm80_to_sm89INS1_16FlashAttnFwdSm80INS1_25CollectiveMainloopFwdSm80ILi8ELi1ELb0EN4cute5tupleIJNS5_1CILi128EEENS7_ILi64EEENS7_ILi192EEEEEELi192ENS_6half_tEfNS_4arch4Sm80ELb0ELb1ELb1ELb0ELb0ELb0ELb1ELb0EEENS1_21CollectiveEpilogueFwdINS6_IJS8_SA_S9_EEENS6_IJNS7_ILi1EEESI_SI_EEESC_SE_Li256ELb0ELb1ELb0ELb0EEENS1_19SingleTileSchedulerILb0ELb0ELb1ELi128EEEEEEEEEvNT_6ParamsE,"",@"SHT_CUDA_INFO"
	.sectionflags	@""
	.align	4


	//----- nvinfo : EIATTR_CUDA_API_VERSION
	.align		4
        /*0000*/ 	.byte	0x04, 0x37
        /*0002*/ 	.short	(.L_156 - .L_155)
.L_155:
        /*0004*/ 	.word	0x00000082


	//----- nvinfo : EIATTR_KPARAM_INFO
	.align		4
.L_156:
        /*0008*/ 	.byte	0x04, 0x17
        /*000a*/ 	.short	(.L_158 - .L_157)
.L_157:
        /*000c*/ 	.word	0x00000000
        /*0010*/ 	.short	0x0000
        /*0012*/ 	.short	0x0000
        /*0014*/ 	.byte	0x00, 0xf0, 0x61, 0x10


	//----- nvinfo : EIATTR_SPARSE_MMA_MASK
	.align		4
.L_158:
        /*0018*/ 	.byte	0x03, 0x50
        /*001a*/ 	.short	0x0000


	//----- nvinfo : EIATTR_MAXREG_COUNT
	.align		4
        /*001c*/ 	.byte	0x03, 0x1b
        /*001e*/ 	.short	0x00ff


	//----- nvinfo : EIATTR_MERCURY_ISA_VERSION
	.align		4
        /*0020*/ 	.byte	0x03, 0x5f
        /*0022*/ 	.short	0x0101


	//----- nvinfo : EIATTR_EXIT_INSTR_OFFSETS
	.align		4
        /*0024*/ 	.byte	0x04, 0x1c
        /*0026*/ 	.short	(.L_160 - .L_159)


	//   ....[0]....
.L_159:
        /*0028*/ 	.word	0x00000010


	//----- nvinfo : EIATTR_MAX_THREADS
	.align		4
.L_160:
        /*002c*/ 	.byte	0x04, 0x05
        /*002e*/ 	.short	(.L_162 - .L_161)
.L_161:
        /*0030*/ 	.word	0x00000100
        /*0034*/ 	.word	0x00000001
        /*0038*/ 	.word	0x00000001


	//----- nvinfo : EIATTR_CBANK_PARAM_SIZE
	.align		4
.L_162:
        /*003c*/ 	.byte	0x03, 0x19
        /*003e*/ 	.short	0x0418


	//----- nvinfo : EIATTR_PARAM_CBANK
	.align		4
        /*0040*/ 	.byte	0x04, 0x0a
        /*0042*/ 	.short	(.L_164 - .L_163)
	.align		4
.L_163:
        /*0044*/ 	.word	index@(.nv.constant0._ZN7cutlass13device_kernelIN5flash19enable_sm80_to_sm89INS1_16FlashAttnFwdSm80INS1_25CollectiveMainloopFwdSm80ILi8ELi1ELb0EN4cute5tupleIJNS5_1CILi128EEENS7_ILi64EEENS7_ILi192EEEEEELi192ENS_6half_tEfNS_4arch4Sm80ELb0ELb1ELb1ELb0ELb0ELb0ELb1ELb0EEENS1_21CollectiveEpilogueFwdINS6_IJS8_SA_S9_EEENS6_IJNS7_ILi1EEESI_SI_EEESC_SE_Li256ELb0ELb1ELb0ELb0EEENS1_19SingleTileSchedulerILb0ELb0ELb1ELi128EEEEEEEEEvNT_6ParamsE)
        /*0048*/ 	.short	0x0210
        /*004a*/ 	.short	0x0418


	//----- nvinfo : EIATTR_SW_WAR
	.align		4
.L_164:
        /*004c*/ 	.byte	0x04, 0x36
        /*004e*/ 	.short	(.L_166 - .L_165)
.L_165:
        /*0050*/ 	.word	0x00000008
.L_166:


//--------------------- .nv.info._ZN7cutlass13device_kernelIN5flash19enable_sm80_to_sm89INS1_16FlashAttnFwdSm80INS1_25CollectiveMainloopFwdSm80ILi8ELi1ELb0EN4cute5tupleIJNS5_1CILi128EEENS7_ILi64EEENS7_ILi192EEEEEELi192ENS_6half_tEfNS_4arch4Sm80ELb0ELb1ELb1ELb1ELb0ELb0ELb1ELb0EEENS1_21CollectiveEpilogueFwdINS6_IJS8_SA_S9_EEENS6_IJNS7_ILi1EEESI_SI_EEESC_SE_Li256ELb1ELb1ELb0ELb0EEENS1_19SingleTileSchedulerILb1ELb0ELb1ELi128EEEEEEEEEvNT_6ParamsE --------------------------
	.section	.nv.info._ZN7cutlass13device_kernelIN5flash19enable_sm80_to_sm89INS1_16FlashAttnFwdSm80INS1_25CollectiveMainloopFwdSm80ILi8ELi1ELb0EN4cute5tupleIJNS5_1CILi128EEENS7_ILi64EEENS7_ILi192EEEEEELi192ENS_6half_tEfNS_4arch4Sm80ELb0ELb1ELb1ELb1ELb0ELb0ELb1ELb0EEENS1_21CollectiveEpilogueFwdINS6_IJS8_SA_S9_EEENS6_IJNS7_ILi1EEESI_SI_EEESC_SE_Li256ELb1ELb1ELb0ELb0EEENS1_19SingleTileSchedulerILb1ELb0ELb1ELi128EEEEEEEEEvNT_6ParamsE,"",@"SHT_CUDA_INFO"
	.sectionflags	@""
	.align	4


	//----- nvinfo : EIATTR_CUDA_API_VERSION
	.align		4
        /*0000*/ 	.byte	0x04, 0x37
        /*0002*/ 	.short	(.L_168 - .L_167)
.L_167:
        /*0004*/ 	.word	0x00000082


	//----- nvinfo : EIATTR_KPARAM_INFO
	.align		4
.L_168:
        /*0008*/ 	.byte	0x04, 0x17
        /*000a*/ 	.short	(.L_170 - .L_169)
.L_169:
        /*000c*/ 	.word	0x00000000
        /*0010*/ 	.short	0x0000
        /*0012*/ 	.short	0x0000
        /*0014*/ 	.byte	0x00, 0xf0, 0x61, 0x10


	//----- nvinfo : EIATTR_SPARSE_MMA_MASK
	.align		4
.L_170:
        /*0018*/ 	.byte	0x03, 0x50
        /*001a*/ 	.short	0x0000


	//----- nvinfo : EIATTR_MAXREG_COUNT
	.align		4
        /*001c*/ 	.byte	0x03, 0x1b
        /*001e*/ 	.short	0x00ff


	//----- nvinfo : EIATTR_MERCURY_ISA_VERSION
	.align		4
        /*0020*/ 	.byte	0x03, 0x5f
        /*0022*/ 	.short	0x0101


	//----- nvinfo : EIATTR_EXIT_INSTR_OFFSETS
	.align		4
        /*0024*/ 	.byte	0x04, 0x1c
        /*0026*/ 	.short	(.L_172 - .L_171)


	//   ....[0]....
.L_171:
        /*0028*/ 	.word	0x00000010


	//----- nvinfo : EIATTR_MAX_THREADS
	.align		4
.L_172:
        /*002c*/ 	.byte	0x04, 0x05
        /*002e*/ 	.short	(.L_174 - .L_173)
.L_173:
        /*0030*/ 	.word	0x00000100
        /*0034*/ 	.word	0x00000001
        /*0038*/ 	.word	0x00000001


	//----- nvinfo : EIATTR_CBANK_PARAM_SIZE
	.align		4
.L_174:
        /*003c*/ 	.byte	0x03, 0x19
        /*003e*/ 	.short	0x0418


	//----- nvinfo : EIATTR_PARAM_CBANK
	.align		4
        /*0040*/ 	.byte	0x04, 0x0a
        /*0042*/ 	.short	(.L_176 - .L_175)
	.align		4
.L_175:
        /*0044*/ 	.word	index@(.nv.constant0._ZN7cutlass13device_kernelIN5flash19enable_sm80_to_sm89INS1_16FlashAttnFwdSm80INS1_25CollectiveMainloopFwdSm80ILi8ELi1ELb0EN4cute5tupleIJNS5_1CILi128EEENS7_ILi64EEENS7_ILi192EEEEEELi192ENS_6half_tEfNS_4arch4Sm80ELb0ELb1ELb1ELb1ELb0ELb0ELb1ELb0EEENS1_21CollectiveEpilogueFwdINS6_IJS8_SA_S9_EEENS6_IJNS7_ILi1EEESI_SI_EEESC_SE_Li256ELb1ELb1ELb0ELb0EEENS1_19SingleTileSchedulerILb1ELb0ELb1ELi128EEEEEEEEEvNT_6ParamsE)
        /*0048*/ 	.short	0x0210
        /*004a*/ 	.short	0x0418


	//----- nvinfo : EIATTR_SW_WAR
	.align		4
.L_176:
        /*004c*/ 	.byte	0x04, 0x36
        /*004e*/ 	.short	(.L_178 - .L_177)
.L_177:
        /*0050*/ 	.word	0x00000008
.L_178:


//--------------------- .nv.info._ZN7cutlass13device_kernelIN5flash19enable_sm80_to_sm89INS1_16FlashAttnFwdSm80INS1_25CollectiveMainloopFwdSm80ILi8ELi1ELb0EN4cute5tupleIJNS5_1CILi128EEENS7_ILi64EEENS7_ILi192EEEEEELi192ENS_6half_tEfNS_4arch4Sm80ELb0ELb1ELb1ELb1ELb0ELb1ELb1ELb0EEENS1_21CollectiveEpilogueFwdINS6_IJS8_SA_S9_EEENS6_IJNS7_ILi1EEESI_SI_EEESC_SE_Li256ELb1ELb1ELb0ELb0EEENS1_19SingleTileSchedulerILb1ELb0ELb1ELi128EEEEEEEEEvNT_6ParamsE --------------------------
	.section	.nv.info._ZN7cutlass13device_kernelIN5flash19enable_sm80_to_sm89INS1_16FlashAttnFwdSm80INS1_25CollectiveMainloopFwdSm80ILi8ELi1ELb0EN4cute5tupleIJNS5_1CILi128EEENS7_ILi64EEENS7_ILi192EEEEEELi192ENS_6half_tEfNS_4arch4Sm80ELb0ELb1ELb1ELb1ELb0ELb1ELb1ELb0EEENS1_21CollectiveEpilogueFwdINS6_IJS8_SA_S9_EEENS6_IJNS7_ILi1EEESI_SI_EEESC_SE_Li256ELb1ELb1ELb0ELb0EEENS1_19SingleTileSchedulerILb1ELb0ELb1ELi128EEEEEEEEEvNT_6ParamsE,"",@"SHT_CUDA_INFO"
	.sectionflags	@""
	.align	4


	//----- nvinfo : EIATTR_CUDA_API_VERSION
	.align		4
        /*0000*/ 	.byte	0x04, 0x37
        /*0002*/ 	.short	(.L_180 - .L_179)
.L_179:
        /*0004*/ 	.word	0x00000082


	//----- nvinfo : EIATTR_KPARAM_INFO
	.align		4
.L_180:
        /*0008*/ 	.byte	0x04, 0x17
        /*000a*/ 	.short	(.L_182 - .L_181)
.L_181:
        /*000c*/ 	.word	0x00000000
        /*0010*/ 	.short	0x0000
        /*0012*/ 	.short	0x0000
        /*0014*/ 	.byte	0x00, 0xf0, 0x61, 0x10


	//----- nvinfo : EIATTR_SPARSE_MMA_MASK
	.align		4
.L_182:
        /*0018*/ 	.byte	0x03, 0x50
        /*001a*/ 	.short	0x0000


	//----- nvinfo : EIATTR_MAXREG_COUNT
	.align		4
        /*001c*/ 	.byte	0x03, 0x1b
        /*001e*/ 	.short	0x00ff


	//----- nvinfo : EIATTR_MERCURY_ISA_VERSION
	.align		4
        /*0020*/ 	.byte	0x03, 0x5f
        /*0022*/ 	.short	0x0101


	//----- nvinfo : EIATTR_EXIT_INSTR_OFFSETS
	.align		4
        /*0024*/ 	.byte	0x04, 0x1c
        /*0026*/ 	.short	(.L_184 - .L_183)


	//   ....[0]....
.L_183:
        /*0028*/ 	.word	0x00000010


	//----- nvinfo : EIATTR_MAX_THREADS
	.align		4
.L_184:
        /*002c*/ 	.byte	0x04, 0x05
        /*002e*/ 	.short	(.L_186 - .L_185)
.L_185:
        /*0030*/ 	.word	0x00000100
        /*0034*/ 	.word	0x00000001
        /*0038*/ 	.word	0x00000001


	//----- nvinfo : EIATTR_CBANK_PARAM_SIZE
	.align		4
.L_186:
        /*003c*/ 	.byte	0x03, 0x19
        /*003e*/ 	.short	0x0418


	//----- nvinfo : EIATTR_PARAM_CBANK
	.align		4
        /*0040*/ 	.byte	0x04, 0x0a
        /*0042*/ 	.short	(.L_188 - .L_187)
	.align		4
.L_187:
        /*0044*/ 	.word	index@(.nv.constant0._ZN7cutlass13device_kernelIN5flash19enable_sm80_to_sm89INS1_16FlashAttnFwdSm80INS1_25CollectiveMainloopFwdSm80ILi8ELi1ELb0EN4cute5tupleIJNS5_1CILi128EEENS7_ILi64EEENS7_ILi192EEEEEELi192ENS_6half_tEfNS_4arch4Sm80ELb0ELb1ELb1ELb1ELb0ELb1ELb1ELb0EEENS1_21CollectiveEpilogueFwdINS6_IJS8_SA_S9_EEENS6_IJNS7_ILi1EEESI_SI_EEESC_SE_Li256ELb1ELb1ELb0ELb0EEENS1_19SingleTileSchedulerILb1ELb0ELb1ELi128EEEEEEEEEvNT_6ParamsE)
        /*0048*/ 	.short	0x0210
        /*004a*/ 	.short	0x0418


	//----- nvinfo : EIATTR_SW_WAR
	.align		4
.L_188:
        /*004c*/ 	.byte	0x04, 0x36
        /*004e*/ 	.short	(.L_190 - .L_189)
.L_189:
        /*0050*/ 	.word	0x00000008
.L_190:


//--------------------- .nv.info._ZN7cutlass13device_kernelIN5flash19enable_sm80_to_sm89INS1_16FlashAttnFwdSm80INS1_25CollectiveMainloopFwdSm80ILi8ELi1ELb1EN4cute5tupleIJNS5_1CILi128EEENS7_ILi96EEENS7_ILi192EEEEEELi192ENS_6half_tEfNS_4arch4Sm80ELb1ELb0ELb1ELb0ELb0ELb0ELb1ELb0EEENS1_21CollectiveEpilogueFwdINS6_IJS8_SA_S9_EEENS6_IJNS7_ILi1EEESI_SI_EEESC_SE_Li256ELb0ELb1ELb0ELb0EEENS1_30DynamicPersistentTileSchedulerILi256ELi256ELb0ELb1ELb0EEEEEEEEEvNT_6ParamsE --------------------------
	.section	.nv.info._ZN7cutlass13device_kernelIN5flash19enable_sm80_to_sm89INS1_16FlashAttnFwdSm80INS1_25CollectiveMainloopFwdSm80ILi8ELi1ELb1EN4cute5tupleIJNS5_1CILi128EEENS7_ILi96EEENS7_ILi192EEEEEELi192ENS_6half_tEfNS_4arch4Sm80ELb1ELb0ELb1ELb0ELb0ELb0ELb1ELb0EEENS1_21CollectiveEpilogueFwdINS6_IJS8_SA_S9_EEENS6_IJNS7_ILi1EEESI_SI_EEESC_SE_Li256ELb0ELb1ELb0ELb0EEENS1_30DynamicPersistentTileSchedulerILi256ELi256ELb0ELb1ELb0EEEEEEEEEvNT_6ParamsE,"",@"SHT_CUDA_INFO"
	.sectionflags	@""
	.align	4


	//----- nvinfo : EIATTR_CUDA_API_VERSION
	.align		4
        /*0000*/ 	.byte	0x04, 0x37
        /*0002*/ 	.short	(.L_192 - .L_191)
.L_191:
        /*0004*/ 	.word	0x00000082


	//----- nvinfo : EIATTR_KPARAM_INFO
	.align		4
.L_192:
        /*0008*/ 	.byte	0x04, 0x17
        /*000a*/ 	.short	(.L_194 - .L_193)
.L_193:
        /*000c*/ 	.word	0x00000000
        /*0010*/ 	.short	0x0000
        /*0012*/ 	.short	0x0000
        /*0014*/ 	.byte	0x00, 0xf0, 0xa1, 0x10


	//----- nvinfo : EIATTR_SPARSE_MMA_MASK
	.align		4
.L_194:
        /*0018*/ 	.byte	0x03, 0x50
        /*001a*/ 	.short	0x0000


	//----- nvinfo : EIATTR_MAXREG_COUNT
	.align		4
        /*001c*/ 	.byte	0x03, 0x1b
        /*001e*/ 	.short	0x00ff


	//----- nvinfo : EIATTR_MERCURY_ISA_VERSION
	.align		4
        /*0020*/ 	.byte	0x03, 0x5f
        /*0022*/ 	.short	0x0101


	//----- nvinfo : EIATTR_EXIT_INSTR_OFFSETS
	.align		4
        /*0024*/ 	.byte	0x04, 0x1c
        /*0026*/ 	.short	(.L_196 - .L_195)


	//   ....[0]....
.L_195:
        /*0028*/ 	.word	0x00000010


	//----- nvinfo : EIATTR_MAX_THREADS
	.align		4
.L_196:
        /*002c*/ 	.byte	0x04, 0x05
        /*002e*/ 	.short	(.L_198 - .L_197)
.L_197:
        /*0030*/ 	.word	0x00000100
        /*0034*/ 	.word	0x00000001
        /*0038*/ 	.word	0x00000001


	//----- nvinfo : EIATTR_CBANK_PARAM_SIZE
	.align		4
.L_198:
        /*003c*/ 	.byte	0x03, 0x19
        /*003e*/ 	.short	0x0428


	//----- nvinfo : EIATTR_PARAM_CBANK
	.align		4
        /*0040*/ 	.byte	0x04, 0x0a
        /*0042*/ 	.short	(.L_200 - .L_199)
	.align		4
.L_199:
        /*0044*/ 	.word	index@(.nv.constant0._ZN7cutlass13device_kernelIN5flash19enable_sm80_to_sm89INS1_16FlashAttnFwdSm80INS1_25CollectiveMainloopFwdSm80ILi8ELi1ELb1EN4cute5tupleIJNS5_1CILi128EEENS7_ILi96EEENS7_ILi192EEEEEELi192ENS_6half_tEfNS_4arch4Sm80ELb1ELb0ELb1ELb0ELb0ELb0ELb1ELb0EEENS1_21CollectiveEpilogueFwdINS6_IJS8_SA_S9_EEENS6_IJNS7_ILi1EEESI_SI_EEESC_SE_Li256ELb0ELb1ELb0ELb0EEENS1_30DynamicPersistentTileSchedulerILi256ELi256ELb0ELb1ELb0EEEEEEEEEvNT_6ParamsE)
        /*0048*/ 	.short	0x0210
        /*004a*/ 	.short	0x0428


	//----- nvinfo : EIATTR_SW_WAR
	.align		4
.L_200:
        /*004c*/ 	.byte	0x04, 0x36
        /*004e*/ 	.short	(.L_202 - .L_201)
.L_201:
        /*0050*/ 	.word	0x00000008
.L_202:


//--------------------- .nv.info._ZN7cutlass13device_kernelIN5flash19enable_sm80_to_sm89INS1_16FlashAttnFwdSm80INS1_25CollectiveMainloopFwdSm80ILi8ELi1ELb1EN4cute5tupleIJNS5_1CILi128EEENS7_ILi96EEENS7_ILi192EEEEEELi192ENS_6half_tEfNS_4arch4Sm80ELb1ELb0ELb1ELb1ELb0ELb0ELb1ELb0EEENS1_21CollectiveEpilogueFwdINS6_IJS8_SA_S9_EEENS6_IJNS7_ILi1EEESI_SI_EEESC_SE_Li256ELb1ELb1ELb0ELb0EEENS1_19SingleTileSchedulerILb1ELb0ELb1ELi128EEEEEEEEEvNT_6ParamsE --------------------------
	.section	.nv.info._ZN7cutlass13device_kernelIN5flash19enable_sm80_to_sm89INS1_16FlashAttnFwdSm80INS1_25CollectiveMainloopFwdSm80ILi8ELi1ELb1EN4cute5tupleIJNS5_1CILi128EEENS7_ILi96EEENS7_ILi192EEEEEELi192ENS_6half_tEfNS_4arch4Sm80ELb1ELb0ELb1ELb1ELb0ELb0ELb1ELb0EEENS1_21CollectiveEpilogueFwdINS6_IJS8_SA_S9_EEENS6_IJNS7_ILi1EEESI_SI_EEESC_SE_Li256ELb1ELb1ELb0ELb0EEENS1_19SingleTileSchedulerILb1ELb0ELb1ELi128EEEEEEEEEvNT_6ParamsE,"",@"SHT_CUDA_INFO"
	.sectionflags	@""
	.align	4


	//----- nvinfo : EIATTR_CUDA_API_VERSION
	.align		4
        /*0000*/ 	.byte	0x04, 0x37
        /*0002*/ 	.short	(.L_204 - .L_203)
.L_203:
        /*0004*/ 	.word	0x00000082


	//----- nvinfo : EIATTR_KPARAM_INFO
	.align		4
.L_204:
        /*0008*/ 	.byte	0x04, 0x17
        /*000a*/ 	.short	(.L_206 - .L_205)
.L_205:
        /*000c*/ 	.word	0x00000000
        /*0010*/ 	.short	0x0000
        /*0012*/ 	.short	0x0000
        /*0014*/ 	.byte	0x00, 0xf0, 0x61, 0x10


	//----- nvinfo : EIATTR_SPARSE_MMA_MASK
	.align		4
.L_206:
        /*0018*/ 	.byte	0x03, 0x50
        /*001a*/ 	.short	0x0000


	//----- nvinfo : EIATTR_MAXREG_COUNT
	.align		4
        /*001c*/ 	.byte	0x03, 0x1b
        /*001e*/ 	.short	0x00ff


	//----- nvinfo : EIATTR_MERCURY_ISA_VERSION
	.align		4
        /*0020*/ 	.byte	0x03, 0x5f
        /*0022*/ 	.short	0x0101


	//----- nvinfo : EIATTR_EXIT_INSTR_OFFSETS
	.align		4
        /*0024*/ 	.byte	0x04, 0x1c
        /*0026*/ 	.short	(.L_208 - .L_207)


	//   ....[0]....
.L_207:
        /*0028*/ 	.word	0x00000010


	//----- nvinfo : EIATTR_MAX_THREADS
	.align		4
.L_208:
        /*002c*/ 	.byte	0x04, 0x05
        /*002e*/ 	.short	(.L_210 - .L_209)
.L_209:
        /*0030*/ 	.word	0x00000100
        /*0034*/ 	.word	0x00000001
        /*0038*/ 	.word	0x00000001


	//----- nvinfo : EIATTR_CBANK_PARAM_SIZE
	.align		4
.L_210:
        /*003c*/ 	.byte	0x03, 0x19
        /*003e*/ 	.short	0x0418


	//----- nvinfo : EIATTR_PARAM_CBANK
	.align		4
        /*0040*/ 	.byte	0x04, 0x0a
        /*0042*/ 	.short	(.L_212 - .L_211)
	.align		4
.L_211:
        /*0044*/ 	.word	index@(.nv.constant0._ZN7cutlass13device_kernelIN5flash19enable_sm80_to_sm89INS1_16FlashAttnFwdSm80INS1_25CollectiveMainloopFwdSm80ILi8ELi1ELb1EN4cute5tupleIJNS5_1CILi128EEENS7_ILi96EEENS7_ILi192EEEEEELi192ENS_6half_tEfNS_4arch4Sm80ELb1ELb0ELb1ELb1ELb0ELb0ELb1ELb0EEENS1_21CollectiveEpilogueFwdINS6_IJS8_SA_S9_EEENS6_IJNS7_ILi1EEESI_SI_EEESC_SE_Li256ELb1ELb1ELb0ELb0EEENS1_19SingleTileSchedulerILb1ELb0ELb1ELi128EEEEEEEEEvNT_6ParamsE)
        /*0048*/ 	.short	0x0210
        /*004a*/ 	.short	0x0418


	//----- nvinfo : EIATTR_SW_WAR
	.align		4
.L_212:
        /*004c*/ 	.byte	0x04, 0x36
        /*004e*/ 	.short	(.L_214 - .L_213)
.L_213:
        /*0050*/ 	.word	0x00000008
.L_214:


//--------------------- .nv.info._ZN7cutlass13device_kernelIN5flash19enable_sm80_to_sm89INS1_16FlashAttnFwdSm80INS1_25CollectiveMainloopFwdSm80ILi8ELi1ELb0EN4cute5tupleIJNS5_1CILi128EEENS7_ILi64EEENS7_ILi192EEEEEELi192ENS_6half_tEfNS_4arch4Sm80ELb1ELb0ELb1ELb1ELb0ELb1ELb1ELb0EEENS1_21CollectiveEpilogueFwdINS6_IJS8_SA_S9_EEENS6_IJNS7_ILi1EEESI_SI_EEESC_SE_Li256ELb1ELb1ELb0ELb0EEENS1_19SingleTileSchedulerILb1ELb0ELb1ELi128EEEEEEEEEvNT_6ParamsE --------------------------
	.section	.nv.info._ZN7cutlass13device_kernelIN5flash19enable_sm80_to_sm89INS1_16FlashAttnFwdSm80INS1_25CollectiveMainloopFwdSm80ILi8ELi1ELb0EN4cute5tupleIJNS5_1CILi128EEENS7_ILi64EEENS7_ILi192EEEEEELi192ENS_6half_tEfNS_4arch4Sm80ELb1ELb0ELb1ELb1ELb0ELb1ELb1ELb0EEENS1_21CollectiveEpilogueFwdINS6_IJS8_SA_S9_EEENS6_IJNS7_ILi1EEESI_SI_EEESC_SE_Li256ELb1ELb1ELb0ELb0EEENS1_19SingleTileSchedulerILb1ELb0ELb1ELi128EEEEEEEEEvNT_6ParamsE,"",@"SHT_CUDA_INFO"
	.sectionflags	@""
	.align	4


	//----- nvinfo : EIATTR_CUDA_API_VERSION
	.align		4
        /*0000*/ 	.byte	0x04, 0x37
        /*0002*/ 	.short	(.L_216 - .L_215)
.L_215:
        /*0004*/ 	.word	0x00000082


	//----- nvinfo : EIATTR_KPARAM_INFO
	.align		4
.L_216:
        /*0008*/ 	.byte	0x04, 0x17
        /*000a*/ 	.short	(.L_218 - .L_217)
.L_217:
        /*000c*/ 	.word	0x00000000
        /*0010*/ 	.short	0x0000
        /*0012*/ 	.short	0x0000
        /*0014*/ 	.byte	0x00, 0xf0, 0x61, 0x10


	//----- nvinfo : EIATTR_SPARSE_MMA_MASK
	.align		4
.L_218:
        /*0018*/ 	.byte	0x03, 0x50
        /*001a*/ 	.short	0x0000


	//----- nvinfo : EIATTR_MAXREG_COUNT
	.align		4
        /*001c*/ 	.byte	0x03, 0x1b
        /*001e*/ 	.short	0x00ff


	//----- nvinfo : EIATTR_MERCURY_ISA_VERSION
	.align		4
        /*0020*/ 	.byte	0x03, 0x5f
        /*0022*/ 	.short	0x0101


	//----- nvinfo : EIATTR_EXIT_INSTR_OFFSETS
	.align		4
        /*0024*/ 	.byte	0x04, 0x1c
        /*0026*/ 	.short	(.L_220 - .L_219)


	//   ....[0]....
.L_219:
        /*0028*/ 	.word	0x00000010


	//----- nvinfo : EIATTR_MAX_THREADS
	.align		4
.L_220:
        /*002c*/ 	.byte	0x04, 0x05
        /*002e*/ 	.short	(.L_222 - .L_221)
.L_221:
        /*0030*/ 	.word	0x00000100
        /*0034*/ 	.word	0x00000001
        /*0038*/ 	.word	0x00000001


	//----- nvinfo : EIATTR_CBANK_PARAM_SIZE
	.align		4
.L_222:
        /*003c*/ 	.byte	0x03, 0x19
        /*003e*/ 	.short	0x0418


	//----- nvinfo : EIATTR_PARAM_CBANK
	.align		4
        /*0040*/ 	.byte	0x04, 0x0a
        /*0042*/ 	.short	(.L_224 - .L_223)
	.align		4
.L_223:
        /*0044*/ 	.word	index@(.nv.constant0._ZN7cutlass13device_kernelIN5flash19enable_sm80_to_sm89INS1_16FlashAttnFwdSm80INS1_25CollectiveMainloopFwdSm80ILi8ELi1ELb0EN4cute5tupleIJNS5_1CILi128EEENS7_ILi64EEENS7_ILi192EEEEEELi192ENS_6half_tEfNS_4arch4Sm80ELb1ELb0ELb1ELb1ELb0ELb1ELb1ELb0EEENS1_21CollectiveEpilogueFwdINS6_IJS8_SA_S9_EEENS6_IJNS7_ILi1EEESI_SI_EEESC_SE_Li256ELb1ELb1ELb0ELb0EEENS1_19SingleTileSchedulerILb1ELb0ELb1ELi128EEEEEEEEEvNT_6ParamsE)
        /*0048*/ 	.short	0x0210
        /*004a*/ 	.short	0x0418


	//----- nvinfo : EIATTR_SW_WAR
	.align		4
.L_224:
        /*004c*/ 	.byte	0x04, 0x36
        /*004e*/ 	.short	(.L_226 - .L_225)
.L_225:
        /*0050*/ 	.word	0x00000008
.L_226:


//--------------------- .nv.info._ZN7cutlass13device_kernelIN5flash19enable_sm80_to_sm89INS1_16FlashAttnFwdSm80INS1_25CollectiveMainloopFwdSm80ILi8ELi2ELb1EN4cute5tupleIJNS5_1CILi128EEENS7_ILi96EEENS7_ILi192EEEEEELi192ENS_6half_tEfNS_4arch4Sm80ELb0ELb0ELb1ELb0ELb0ELb0ELb1ELb0EEENS1_21CollectiveEpilogueFwdINS6_IJS8_SA_S9_EEENS6_IJNS7_ILi1EEESI_SI_EEESC_SE_Li256ELb0ELb1ELb0ELb0EEENS1_19SingleTileSchedulerILb0ELb0ELb1ELi128EEEEEEEEEvNT_6ParamsE --------------------------
	.section	.nv.info._ZN7cutlass13device_kernelIN5flash19enable_sm80_to_sm89INS1_16FlashAttnFwdSm80INS1_25CollectiveMainloopFwdSm80ILi8ELi2ELb1EN4cute5tupleIJNS5_1CILi128EEENS7_ILi96EEENS7_ILi192EEEEEELi192ENS_6half_tEfNS_4arch4Sm80ELb0ELb0ELb1ELb0ELb0ELb0ELb1ELb0EEENS1_21CollectiveEpilogueFwdINS6_IJS8_SA_S9_EEENS6_IJNS7_ILi1EEESI_SI_EEESC_SE_Li256ELb0ELb1ELb0ELb0EEENS1_19SingleTileSchedulerILb0ELb0ELb1ELi128EEEEEEEEEvNT_6ParamsE,"",@"SHT_CUDA_INFO"
	.sectionflags	@""
	.align	4


	//----- nvinfo : EIATTR_CUDA_API_VERSION
	.align		4
        /*0000*/ 	.byte	0x04, 0x37
        /*0002*/ 	.short	(.L_228 - .L_227)
.L_227:
        /*0004*/ 	.word	0x00000082


	//----- nvinfo : EIATTR_KPARAM_INFO
	.align		4
.L_228:
        /*0008*/ 	.byte	0x04, 0x17
        /*000a*/ 	.short	(.L_230 - .L_229)
.L_229:
        /*000c*/ 	.word	0x00000000
        /*0010*/ 	.short	0x0000
        /*0012*/ 	.short	0x0000
        /*0014*/ 	.byte	0x00, 0xf0, 0x61, 0x10


	//----- nvinfo : EIATTR_SPARSE_MMA_MASK
	.align		4
.L_230:
        /*0018*/ 	.byte	0x03, 0x50
        /*001a*/ 	.short	0x0000


	//----- nvinfo : EIATTR_MAXREG_COUNT
	.align		4
        /*001c*/ 	.byte	0x03, 0x1b
        /*001e*/ 	.short	0x00ff


	//----- nvinfo : EIATTR_MERCURY_ISA_VERSION
	.align		4
        /*0020*/ 	.byte	0x03, 0x5f
        /*0022*/ 	.short	0x0101


	//----- nvinfo : EIATTR_EXIT_INSTR_OFFSETS
	.align		4
        /*0024*/ 	.byte	0x04, 0x1c
        /*0026*/ 	.short	(.L_232 - .L_231)


	//   ....[0]....
.L_231:
        /*0028*/ 	.word	0x00000010


	//----- nvinfo : EIATTR_MAX_THREADS
	.align		4
.L_232:
        /*002c*/ 	.byte	0x04, 0x05
        /*002e*/ 	.short	(.L_234 - .L_233)
.L_233:
        /*0030*/ 	.word	0x00000100
        /*0034*/ 	.word	0x00000001
        /*0038*/ 	.word	0x00000001


	//----- nvinfo : EIATTR_CBANK_PARAM_SIZE
	.align		4
.L_234:
        /*003c*/ 	.byte	0x03, 0x19
        /*003e*/ 	.short	0x0418


	//----- nvinfo : EIATTR_PARAM_CBANK
	.align		4
        /*0040*/ 	.byte	0x04, 0x0a
        /*0042*/ 	.short	(.L_236 - .L_235)
	.align		4
.L_235:
        /*0044*/ 	.word	index@(.nv.constant0._ZN7cutlass13device_kernelIN5flash19enable_sm80_to_sm89INS1_16FlashAttnFwdSm80INS1_25CollectiveMainloopFwdSm80ILi8ELi2ELb1EN4cute5tupleIJNS5_1CILi128EEENS7_ILi96EEENS7_ILi192EEEEEELi192ENS_6half_tEfNS_4arch4Sm80ELb0ELb0ELb1ELb0ELb0ELb0ELb1ELb0EEENS1_21CollectiveEpilogueFwdINS6_IJS8_SA_S9_EEENS6_IJNS7_ILi1EEESI_SI_EEESC_SE_Li256ELb0ELb1ELb0ELb0EEENS1_19SingleTileSchedulerILb0ELb0ELb1ELi128EEEEEEEEEvNT_6ParamsE)
        /*0048*/ 	.short	0x0210
        /*004a*/ 	.short	0x0418


	//----- nvinfo : EIATTR_SW_WAR
	.align		4
.L_236:
        /*004c*/ 	.byte	0x04, 0x36
        /*004e*/ 	.short	(.L_238 - .L_237)
.L_237:
        /*0050*/ 	.word	0x00000008
.L_238:


//--------------------- .nv.info._ZN7cutlass13device_kernelIN5flash19enable_sm80_to_sm89INS1_16FlashAttnFwdSm80INS1_25CollectiveMainloopFwdSm80ILi8ELi2ELb1EN4cute5tupleIJNS5_1CILi128EEENS7_ILi96EEENS7_ILi192EEEEEELi192ENS_6half_tEfNS_4arch4Sm80ELb0ELb0ELb1ELb1ELb0ELb0ELb1ELb0EEENS1_21CollectiveEpilogueFwdINS6_IJS8_SA_S9_EEENS6_IJNS7_ILi1EEESI_SI_EEESC_SE_Li256ELb1ELb1ELb0ELb0EEENS1_19SingleTileSchedulerILb1ELb0ELb1ELi128EEEEEEEEEvNT_6ParamsE --------------------------
	.section	.nv.info._ZN7cutlass13device_kernelIN5flash19enable_sm80_to_sm89INS1_16FlashAttnFwdSm80INS1_25CollectiveMainloopFwdSm80ILi8ELi2ELb1EN4cute5tupleIJNS5_1CILi128EEENS7_ILi96EEENS7_ILi192EEEEEELi192ENS_6half_tEfNS_4arch4Sm80ELb0ELb0ELb1ELb1ELb0ELb0ELb1ELb0EEENS1_21CollectiveEpilogueFwdINS6_IJS8_SA_S9_EEENS6_IJNS7_ILi1EEESI_SI_EEESC_SE_Li256ELb1ELb1ELb0ELb0EEENS1_19SingleTileSchedulerILb1ELb0ELb1ELi128EEEEEEEEEvNT_6ParamsE,"",@"SHT_CUDA_INFO"
	.sectionflags	@""
	.align	4


	//----- nvinfo : EIATTR_CUDA_API_VERSION
	.align		4
        /*0000*/ 	.byte	0x04, 0x37
        /*0002*/ 	.short	(.L_240 - .L_239)
.L_239:
        /*0004*/ 	.word	0x00000082


	//----- nvinfo : EIATTR_KPARAM_INFO
	.align		4
.L_240:
        /*0008*/ 	.byte	0x04, 0x17
        /*000a*/ 	.short	(.L_242 - .L_241)
.L_241:
        /*000c*/ 	.word	0x00000000
        /*0010*/ 	.short	0x0000
        /*0012*/ 	.short	0x0000
        /*0014*/ 	.byte	0x00, 0xf0, 0x61, 0x10


	//----- nvinfo : EIATTR_SPARSE_MMA_MASK
	.align		4
.L_242:
        /*0018*/ 	.byte	0x03, 0x50
        /*001a*/ 	.short	0x0000


	//----- nvinfo : EIATTR_MAXREG_COUNT
	.align		4
        /*001c*/ 	.byte	0x03, 0x1b
        /*001e*/ 	.short	0x00ff


	//----- nvinfo : EIATTR_MERCURY_ISA_VERSION
	.align		4
        /*0020*/ 	.byte	0x03, 0x5f
        /*0022*/ 	.short	0x0101


	//----- nvinfo : EIATTR_EXIT_INSTR_OFFSETS
	.align		4
        /*0024*/ 	.byte	0x04, 0x1c
        /*0026*/ 	.short	(.L_244 - .L_243)


	//   ....[0]....
.L_243:
        /*0028*/ 	.word	0x00000010


	//----- nvinfo : EIATTR_MAX_THREADS
	.align		4
.L_244:
        /*002c*/ 	.byte	0x04, 0x05
        /*002e*/ 	.short	(.L_246 - .L_245)
.L_245:
        /*0030*/ 	.word	0x00000100
        /*0034*/ 	.word	0x00000001
        /*0038*/ 	.word	0x00000001


	//----- nvinfo : EIATTR_CBANK_PARAM_SIZE
	.align		4
.L_246:
        /*003c*/ 	.byte	0x03, 0x19
        /*003e*/ 	.short	0x0418


	//----- nvinfo : EIATTR_PARAM_CBANK
	.align		4
        /*0040*/ 	.byte	0x04, 0x0a
        /*0042*/ 	.short	(.L_248 - .L_247)
	.align		4
.L_247:
        /*0044*/ 	.word	index@(.nv.constant0._ZN7cutlass13device_kernelIN5flash19enable_sm80_to_sm89INS1_16FlashAttnFwdSm80INS1_25CollectiveMainloopFwdSm80ILi8ELi2ELb1EN4cute5tupleIJNS5_1CILi128EEENS7_ILi96EEENS7_ILi192EEEEEELi192ENS_6half_tEfNS_4arch4Sm80ELb0ELb0ELb1ELb1ELb0ELb0ELb1ELb0EEENS1_21CollectiveEpilogueFwdINS6_IJS8_SA_S9_EEENS6_IJNS7_ILi1EEESI_SI_EEESC_SE_Li256ELb1ELb1ELb0ELb0EEENS1_19SingleTileSchedulerILb1ELb0ELb1ELi128EEEEEEEEEvNT_6ParamsE)
        /*0048*/ 	.short	0x0210
        /*004a*/ 	.short	0x0418


	//----- nvinfo : EIATTR_SW_WAR
	.align		4
.L_248:
        /*004c*/ 	.byte	0x04, 0x36
        /*004e*/ 	.short	(.L_250 - .L_249)
.L_249:
        /*0050*/ 	.word	0x00000008
.L_250:


//--------------------- .nv.info._ZN7cutlass13device_kernelIN5flash19enable_sm80_to_sm89INS1_16FlashAttnFwdSm80INS1_25CollectiveMainloopFwdSm80ILi8ELi2ELb0EN4cute5tupleIJNS5_1CILi128EEENS7_ILi64EEENS7_ILi192EEEEEELi192ENS_6half_tEfNS_4arch4Sm80ELb0ELb0ELb1ELb1ELb0ELb1ELb1ELb0EEENS1_21CollectiveEpilogueFwdINS6_IJS8_SA_S9_EEENS6_IJNS7_ILi1EEESI_SI_EEESC_SE_Li256ELb1ELb1ELb0ELb0EEENS1_19SingleTileSchedulerILb1ELb0ELb1ELi128EEEEEEEEEvNT_6ParamsE --------------------------
	.section	.nv.info._ZN7cutlass13device_kernelIN5flash19enable_sm80_to_sm89INS1_16FlashAttnFwdSm80INS1_25CollectiveMainloopFwdSm80ILi8ELi2ELb0EN4cute5tupleIJNS5_1CILi128EEENS7_ILi64EEENS7_ILi192EEEEEELi192ENS_6half_tEfNS_4arch4Sm80ELb0ELb0ELb1ELb1ELb0ELb1ELb1ELb0EEENS1_21CollectiveEpilogueFwdINS6_IJS8_SA_S9_EEENS6_IJNS7_ILi1EEESI_SI_EEESC_SE_Li256ELb1ELb1ELb0ELb0EEENS1_19SingleTileSchedulerILb1ELb0ELb1ELi128EEEEEEEEEvNT_6ParamsE,"",@"SHT_CUDA_INFO"
	.sectionflags	@""
	.align	4


	//----- nvinfo : EIATTR_CUDA_API_VERSION
	.align		4
        /*0000*/ 	.byte	0x04, 0x37
        /*0002*/ 	.short	(.L_252 - .L_251)
.L_251:
        /*0004*/ 	.word	0x00000082


	//----- nvinfo : EIATTR_KPARAM_INFO
	.align		4
.L_252:
        /*0008*/ 	.byte	0x04, 0x17
        /*000a*/ 	.short	(.L_254 - .L_253)
.L_253:
        /*000c*/ 	.word	0x00000000
        /*0010*/ 	.short	0x0000
        /*0012*/ 	.short	0x0000
        /*0014*/ 	.byte	0x00, 0xf0, 0x61, 0x10


	//----- nvinfo : EIATTR_SPARSE_MMA_MASK
	.align		4
.L_254:
        /*0018*/ 	.byte	0x03, 0x50
        /*001a*/ 	.short	0x0000


	//----- nvinfo : EIATTR_MAXREG_COUNT
	.align		4
        /*001c*/ 	.byte	0x03, 0x1b
        /*001e*/ 	.short	0x00ff


	//----- nvinfo : EIATTR_MERCURY_ISA_VERSION
	.align		4
        /*0020*/ 	.byte	0x03, 0x5f
        /*0022*/ 	.short	0x0101


	//----- nvinfo : EIATTR_EXIT_INSTR_OFFSETS
	.align		4
        /*0024*/ 	.byte	0x04, 0x1c
        /*0026*/ 	.short	(.L_256 - .L_255)


	//   ....[0]....
.L_255:
        /*0028*/ 	.word	0x00000010


	//----- nvinfo : EIATTR_MAX_THREADS
	.align		4
.L_256:
        /*002c*/ 	.byte	0x04, 0x05
        /*002e*/ 	.short	(.L_258 - .L_257)
.L_257:
        /*0030*/ 	.word	0x00000100
        /*0034*/ 	.word	0x00000001
        /*0038*/ 	.word	0x00000001


	//----- nvinfo : EIATTR_CBANK_PARAM_SIZE
	.align		4
.L_258:
        /*003c*/ 	.byte	0x03, 0x19
        /*003e*/ 	.short	0x0418


	//----- nvinfo : EIATTR_PARAM_CBANK
	.align		4
        /*0040*/ 	.byte	0x04, 0x0a
        /*0042*/ 	.short	(.L_260 - .L_259)
	.align		4
.L_259:
        /*0044*/ 	.word	index@(.nv.constant0._ZN7cutlass13device_kernelIN5flash19enable_sm80_to_sm89INS1_16FlashAttnFwdSm80INS1_25CollectiveMainloopFwdSm80ILi8ELi2ELb0EN4cute5tupleIJNS5_1CILi128EEENS7_ILi64EEENS7_ILi192EEEEEELi192ENS_6half_tEfNS_4arch4Sm80ELb0ELb0ELb1ELb1ELb0ELb1ELb1ELb0EEENS1_21CollectiveEpilogueFwdINS6_IJS8_SA_S9_EEENS6_IJNS7_ILi1EEESI_SI_EEESC_SE_Li256ELb1ELb1ELb0ELb0EEENS1_19SingleTileSchedulerILb1ELb0ELb1ELi128EEEEEEEEEvNT_6ParamsE)
        /*0048*/ 	.short	0x0210
        /*004a*/ 	.short	0x0418


	//----- nvinfo : EIATTR_SW_WAR
	.align		4
.L_260:
        /*004c*/ 	.byte	0x04, 0x36
        /*004e*/ 	.short	(.L_262 - .L_261)
.L_261:
        /*0050*/ 	.word	0x00000008
.L_262:


//--------------------- .nv.info._ZN7cutlass13device_kernelIN5flash19enable_sm80_to_sm89INS1_16FlashAttnFwdSm80INS1_25CollectiveMainloopFwdSm80ILi8ELi2ELb0EN4cute5tupleIJNS5_1CILi128EEENS7_ILi64EEENS7_ILi192EEEEEELi192ENS_6half_tEfNS_4arch4Sm80ELb0ELb1ELb1ELb0ELb0ELb0ELb1ELb0EEENS1_21CollectiveEpilogueFwdINS6_IJS8_SA_S9_EEENS6_IJNS7_ILi1EEESI_SI_EEESC_SE_Li256ELb0ELb1ELb0ELb0EEENS1_19SingleTileSchedulerILb0ELb0ELb1ELi128EEEEEEEEEvNT_6ParamsE --------------------------
	.section	.nv.info._ZN7cutlass13device_kernelIN5flash19enable_sm80_to_sm89INS1_16FlashAttnFwdSm80INS1_25CollectiveMainloopFwdSm80ILi8ELi2ELb0EN4cute5tupleIJNS5_1CILi128EEENS7_ILi64EEENS7_ILi192EEEEEELi192ENS_6half_tEfNS_4arch4Sm80ELb0ELb1ELb1ELb0ELb0ELb0ELb1ELb0EEENS1_21CollectiveEpilogueFwdINS6_IJS8_SA_S9_EEENS6_IJNS7_ILi1EEESI_SI_EEESC_SE_Li256ELb0ELb1ELb0ELb0EEENS1_19SingleTileSchedulerILb0ELb0ELb1ELi128EEEEEEEEEvNT_6ParamsE,"",@"SHT_CUDA_INFO"
	.sectionflags	@""
	.align	4


	//----- nvinfo : EIATTR_CUDA_API_VERSION
	.align		4
        /*0000*/ 	.byte	0x04, 0x37
        /*0002*/ 	.short	(.L_264 - .L_263)
.L_263:
        /*0004*/ 	.word	0x00000082


	//----- nvinfo : EIATTR_KPARAM_INFO
	.align		4
.L_264:
        /*0008*/ 	.byte	0x04, 0x17
        /*000a*/ 	.short	(.L_266 - .L_265)
.L_265:
        /*000c*/ 	.word	0x00000000
        /*0010*/ 	.short	0x0000
        /*0012*/ 	.short	0x0000
        /*0014*/ 	.byte	0x00, 0xf0, 0x61, 0x10


	//----- nvinfo : EIATTR_SPARSE_MMA_MASK
	.align		4
.L_266:
        /*0018*/ 	.byte	0x03, 0x50
        /*001a*/ 	.short	0x0000


	//----- nvinfo : EIATTR_MAXREG_COUNT
	.align		4
        /*001c*/ 	.byte	0x03, 0x1b
        /*001e*/ 	.short	0x00ff


	//----- nvinfo : EIATTR_MERCURY_ISA_VERSION
	.align		4
        /*0020*/ 	.byte	0x03, 0x5f
        /*0022*/ 	.short	0x0101


	//----- nvinfo : EIATTR_EXIT_INSTR_OFFSETS
	.align		4
        /*0024*/ 	.byte	0x04, 0x1c
        /*0026*/ 	.short	(.L_268 - .L_267)


	//   ....[0]....
.L_267:
        /*0028*/ 	.word	0x00000010


	//----- nvinfo : EIATTR_MAX_THREADS
	.align		4
.L_268:
        /*002c*/ 	.byte	0x04, 0x05
        /*002e*/ 	.short	(.L_270 - .L_269)
.L_269:
        /*0030*/ 	.word	0x00000100
        /*0034*/ 	.word	0x00000001
        /*0038*/ 	.word	0x00000001


	//----- nvinfo : EIATTR_CBANK_PARAM_SIZE
	.align		4
.L_270:
        /*003c*/ 	.byte	0x03, 0x19
        /*003e*/ 	.short	0x0418


	//----- nvinfo : EIATTR_PARAM_CBANK
	.align		4
        /*0040*/ 	.byte	0x04, 0x0a
        /*0042*/ 	.short	(.L_272 - .L_271)
	.align		4
.L_271:
        /*0044*/ 	.word	index@(.nv.constant0._ZN7cutlass13device_kernelIN5flash19enable_sm80_to_sm89INS1_16FlashAttnFwdSm80INS1_25CollectiveMainloopFwdSm80ILi8ELi2ELb0EN4cute5tupleIJNS5_1CILi128EEENS7_ILi64EEENS7_ILi192EEEEEELi192ENS_6half_tEfNS_4arch4Sm80ELb0ELb1ELb1ELb0ELb0ELb0ELb1ELb0EEENS1_21CollectiveEpilogueFwdINS6_IJS8_SA_S9_EEENS6_IJNS7_ILi1EEESI_SI_EEESC_SE_Li256ELb0ELb1ELb0ELb0EEENS1_19SingleTileSchedulerILb0ELb0ELb1ELi128EEEEEEEEEvNT_6ParamsE)
        /*0048*/ 	.short	0x0210
        /*004a*/ 	.short	0x0418


	//----- nvinfo : EIATTR_SW_WAR
	.align		4
.L_272:
        /*004c*/ 	.byte	0x04, 0x36
        /*004e*/ 	.short	(.L_274 - .L_273)
.L_273:
        /*0050*/ 	.word	0x00000008
.L_274:


//--------------------- .nv.info._ZN7cutlass13device_kernelIN5flash19enable_sm80_to_sm89INS1_16FlashAttnFwdSm80INS1_25CollectiveMainloopFwdSm80ILi8ELi2ELb0EN4cute5tupleIJNS5_1CILi128EEENS7_ILi64EEENS7_ILi192EEEEEELi192ENS_6half_tEfNS_4arch4Sm80ELb0ELb1ELb1ELb1ELb0ELb0ELb1ELb0EEENS1_21CollectiveEpilogueFwdINS6_IJS8_SA_S9_EEENS6_IJNS7_ILi1EEESI_SI_EEESC_SE_Li256ELb1ELb1ELb0ELb0EEENS1_19SingleTileSchedulerILb1ELb0ELb1ELi128EEEEEEEEEvNT_6ParamsE --------------------------
	.section	.nv.info._ZN7cutlass13device_kernelIN5flash19enable_sm80_to_sm89INS1_16FlashAttnFwdSm80INS1_25CollectiveMainloopFwdSm80ILi8ELi2ELb0EN4cute5tupleIJNS5_1CILi128EEENS7_ILi64EEENS7_ILi192EEEEEELi192ENS_6half_tEfNS_4arch4Sm80ELb0ELb1ELb1ELb1ELb0ELb0ELb1ELb0EEENS1_21CollectiveEpilogueFwdINS6_IJS8_SA_S9_EEENS6_IJNS7_ILi1EEESI_SI_EEESC_SE_Li256ELb1ELb1ELb0ELb0EEENS1_19SingleTileSchedulerILb1ELb0ELb1ELi128EEEEEEEEEvNT_6ParamsE,"",@"SHT_CUDA_INFO"
	.sectionflags	@""
	.align	4


	//----- nvinfo : EIATTR_CUDA_API_VERSION
	.align		4
        /*0000*/ 	.byte	0x04, 0x37
        /*0002*/ 	.short	(.L_276 - .L_275)
.L_275:
        /*0004*/ 	.word	0x00000082


	//----- nvinfo : EIATTR_KPARAM_INFO
	.align		4
.L_276:
        /*0008*/ 	.byte	0x04, 0x17
        /*000a*/ 	.short	(.L_278 - .L_277)
.L_277:
        /*000c*/ 	.word	0x00000000
        /*0010*/ 	.short	0x0000
        /*0012*/ 	.short	0x0000
        /*0014*/ 	.byte	0x00, 0xf0, 0x61, 0x10


	//----- nvinfo : EIATTR_SPARSE_MMA_MASK
	.align		4
.L_278:
        /*0018*/ 	.byte	0x03, 0x50
        /*001a*/ 	.short	0x0000


	//----- nvinfo : EIATTR_MAXREG_COUNT
	.align		4
        /*001c*/ 	.byte	0x03, 0x1b
        /*001e*/ 	.short	0x00ff


	//----- nvinfo : EIATTR_MERCURY_ISA_VERSION
	.align		4
        /*0020*/ 	.byte	0x03, 0x5f
        /*0022*/ 	.short	0x0101


	//----- nvinfo : EIATTR_EXIT_INSTR_OFFSETS
	.align		4
        /*0024*/ 	.byte	0x04, 0x1c
        /*0026*/ 	.short	(.L_280 - .L_279)


	//   ....[0]....
.L_279:
        /*0028*/ 	.word	0x00000010


	//----- nvinfo : EIATTR_MAX_THREADS
	.align		4
.L_280:
        /*002c*/ 	.byte	0x04, 0x05
        /*002e*/ 	.short	(.L_282 - .L_281)
.L_281:
        /*0030*/ 	.word	0x00000100
        /*0034*/ 	.word	0x00000001
        /*0038*/ 	.word	0x00000001


	//----- nvinfo : EIATTR_CBANK_PARAM_SIZE
	.align		4
.L_282:
        /*003c*/ 	.byte	0x03, 0x19
        /*003e*/ 	.short	0x0418


	//----- nvinfo : EIATTR_PARAM_CBANK
	.align		4
        /*0040*/ 	.byte	0x04, 0x0a
        /*0042*/ 	.short	(.L_284 - .L_283)
	.align		4
.L_283:
        /*0044*/ 	.word	index@(.nv.constant0._ZN7cutlass13device_kernelIN5flash19enable_sm80_to_sm89INS1_16FlashAttnFwdSm80INS1_25CollectiveMainloopFwdSm80ILi8ELi2ELb0EN4cute5tupleIJNS5_1CILi128EEENS7_ILi64EEENS7_ILi192EEEEEELi192ENS_6half_tEfNS_4arch4Sm80ELb0ELb1ELb1ELb1ELb0ELb0ELb1ELb0EEENS1_21CollectiveEpilogueFwdINS6_IJS8_SA_S9_EEENS6_IJNS7_ILi1EEESI_SI_EEESC_SE_Li256ELb1ELb1ELb0ELb0EEENS1_19SingleTileSchedulerILb1ELb0ELb1ELi128EEEEEEEEEvNT_6ParamsE)
        /*0048*/ 	.short	0x0210
        /*004a*/ 	.short	0x0418


	//----- nvinfo : EIATTR_SW_WAR
	.align		4
.L_284:
        /*004c*/ 	.byte	0x04, 0x36
        /*004e*/ 	.short	(.L_286 - .L_285)
.L_285:
        /*0050*/ 	.word	0x00000008
.L_286:


//--------------------- .nv.info._ZN7cutlass13device_kernelIN5flash19enable_sm80_to_sm89INS1_16FlashAttnFwdSm80INS1_25CollectiveMainloopFwdSm80ILi8ELi2ELb0EN4cute5tupleIJNS5_1CILi128EEENS7_ILi64EEENS7_ILi192EEEEEELi192ENS_6half_tEfNS_4arch4Sm80ELb0ELb1ELb1ELb1ELb0ELb1ELb1ELb0EEENS1_21CollectiveEpilogueFwdINS6_IJS8_SA_S9_EEENS6_IJNS7_ILi1EEESI_SI_EEESC_SE_Li256ELb1ELb1ELb0ELb0EEENS1_19SingleTileSchedulerILb1ELb0ELb1ELi128EEEEEEEEEvNT_6ParamsE --------------------------
	.section	.nv.info._ZN7cutlass13device_kernelIN5flash19enable_sm80_to_sm89INS1_16FlashAttnFwdSm80INS1_25CollectiveMainloopFwdSm80ILi8ELi2ELb0EN4cute5tupleIJNS5_1CILi128EEENS7_ILi64EEENS7_ILi192EEEEEELi192ENS_6half_tEfNS_4arch4Sm80ELb0ELb1ELb1ELb1ELb0ELb1ELb1ELb0EEENS1_21CollectiveEpilogueFwdINS6_IJS8_SA_S9_EEENS6_IJNS7_ILi1EEESI_SI_EEESC_SE_Li256ELb1ELb1ELb0ELb0EEENS1_19SingleTileSchedulerILb1ELb0ELb1ELi128EEEEEEEEEvNT_6ParamsE,"",@"SHT_CUDA_INFO"
	.sectionflags	@""
	.align	4


	//----- nvinfo : EIATTR_CUDA_API_VERSION
	.align		4
        /*0000*/ 	.byte	0x04, 0x37
        /*0002*/ 	.short	(.L_288 - .L_287)
.L_287:
        /*0004*/ 	.word	0x00000082


	//----- nvinfo : EIATTR_KPARAM_INFO
	.align		4
.L_288:
        /*0008*/ 	.byte	0x04, 0x17
        /*000a*/ 	.short	(.L_290 - .L_289)
.L_289:
        /*000c*/ 	.word	0x00000000
        /*0010*/ 	.short	0x0000
        /*0012*/ 	.short	0x0000
        /*0014*/ 	.byte	0x00, 0xf0, 0x61, 0x10


	//----- nvinfo : EIATTR_SPARSE_MMA_MASK
	.align		4
.L_290:
        /*0018*/ 	.byte	0x03, 0x50
        /*001a*/ 	.short	0x0000


	//----- nvinfo : EIATTR_MAXREG_COUNT
	.align		4
        /*001c*/ 	.byte	0x03, 0x1b
        /*001e*/ 	.short	0x00ff


	//----- nvinfo : EIATTR_MERCURY_ISA_VERSION
	.align		4
        /*0020*/ 	.byte	0x03, 0x5f
        /*0022*/ 	.short	0x0101


	//----- nvinfo : EIATTR_EXIT_INSTR_OFFSETS
	.align		4
        /*0024*/ 	.byte	0x04, 0x1c
        /*0026*/ 	.short	(.L_292 - .L_291)


	//   ....[0]....
.L_291:
        /*0028*/ 	.word	0x00000010


	//----- nvinfo : EIATTR_MAX_THREADS
	.align		4
.L_292:
        /*002c*/ 	.byte	0x04, 0x05
        /*002e*/ 	.short	(.L_294 - .L_293)
.L_293:
        /*0030*/ 	.word	0x00000100
        /*0034*/ 	.word	0x00000001
        /*0038*/ 	.word	0x00000001


	//----- nvinfo : EIATTR_CBANK_PARAM_SIZE
	.align		4
.L_294:
        /*003c*/ 	.byte	0x03, 0x19
        /*003e*/ 	.short	0x0418


	//----- nvinfo : EIATTR_PARAM_CBANK
	.align		4
        /*0040*/ 	.byte	0x04, 0x0a
        /*0042*/ 	.short	(.L_296 - .L_295)
	.align		4
.L_295:
        /*0044*/ 	.word	index@(.nv.constant0._ZN7cutlass13device_kernelIN5flash19enable_sm80_to_sm89INS1_16FlashAttnFwdSm80INS1_25CollectiveMainloopFwdSm80ILi8ELi2ELb0EN4cute5tupleIJNS5_1CILi128EEENS7_ILi64EEENS7_ILi192EEEEEELi192ENS_6half_tEfNS_4arch4Sm80ELb0ELb1ELb1ELb1ELb0ELb1ELb1ELb0EEENS1_21CollectiveEpilogueFwdINS6_IJS8_SA_S9_EEENS6_IJNS7_ILi1EEESI_SI_EEESC_SE_Li256ELb1ELb1ELb0ELb0EEENS1_19SingleTileSchedulerILb1ELb0ELb1ELi128EEEEEEEEEvNT_6ParamsE)
        /*0048*/ 	.short	0x0210
        /*004a*/ 	.short	0x0418


	//----- nvinfo : EIATTR_SW_WAR
	.align		4
.L_296:
        /*004c*/ 	.byte	0x04, 0x36
        /*004e*/ 	.short	(.L_298 - .L_297)
.L_297:
        /*0050*/ 	.word	0x00000008
.L_298:


//--------------------- .nv.info._ZN7cutlass13device_kernelIN5flash19enable_sm80_to_sm89INS1_16FlashAttnFwdSm80INS1_25CollectiveMainloopFwdSm80ILi8ELi2ELb1EN4cute5tupleIJNS5_1CILi128EEENS7_ILi96EEENS7_ILi192EEEEEELi192ENS_6half_tEfNS_4arch4Sm80ELb1ELb0ELb1ELb0ELb0ELb0ELb1ELb0EEENS1_21CollectiveEpilogueFwdINS6_IJS8_SA_S9_EEENS6_IJNS7_ILi1EEESI_SI_EEESC_SE_Li256ELb0ELb1ELb0ELb0EEENS1_30DynamicPersistentTileSchedulerILi256ELi256ELb0ELb1ELb0EEEEEEEEEvNT_6ParamsE --------------------------
	.section	.nv.info._ZN7cutlass13device_kernelIN5flash19enable_sm80_to_sm89INS1_16FlashAttnFwdSm80INS1_25CollectiveMainloopFwdSm80ILi8ELi2ELb1EN4cute5tupleIJNS5_1CILi128EEENS7_ILi96EEENS7_ILi192EEEEEELi192ENS_6half_tEfNS_4arch4Sm80ELb1ELb0ELb1ELb0ELb0ELb0ELb1ELb0EEENS1_21CollectiveEpilogueFwdINS6_IJS8_SA_S9_EEENS6_IJNS7_ILi1EEESI_SI_EEESC_SE_Li256ELb0ELb1ELb0ELb0EEENS1_30DynamicPersistentTileSchedulerILi256ELi256ELb0ELb1ELb0EEEEEEEEEvNT_6ParamsE,"",@"SHT_CUDA_INFO"
	.sectionflags	@""
	.align	4


	//----- nvinfo : EIATTR_CUDA_API_VERSION
	.align		4
        /*0000*/ 	.byte	0x04, 0x37
        /*0002*/ 	.short	(.L_300 - .L_299)
.L_299:
        /*0004*/ 	.word	0x00000082


	//----- nvinfo : EIATTR_KPARAM_INFO
	.align		4
.L_300:
        /*0008*/ 	.byte	0x04, 0x17
        /*000a*/ 	.short	(.L_302 - .L_301)
.L_301:
        /*000c*/ 	.word	0x00000000
        /*0010*/ 	.short	0x0000
        /*0012*/ 	.short	0x0000
        /*0014*/ 	.byte	0x00, 0xf0, 0xa1, 0x10


	//----- nvinfo : EIATTR_SPARSE_MMA_MASK
	.align		4
.L_302:
        /*0018*/ 	.byte	0x03, 0x50
        /*001a*/ 	.short	0x0000


	//----- nvinfo : EIATTR_MAXREG_COUNT
	.align		4
        /*001c*/ 	.byte	0x03, 0x1b
        /*001e*/ 	.short	0x00ff


	//----- nvinfo : EIATTR_MERCURY_ISA_VERSION
	.align		4
        /*0020*/ 	.byte	0x03, 0x5f
        /*0022*/ 	.short	0x0101


	//----- nvinfo : EIATTR_EXIT_INSTR_OFFSETS
	.align		4
        /*0024*/ 	.byte	0x04, 0x1c
        /*0026*/ 	.short	(.L_304 - .L_303)


	//   ....[0]....
.L_303:
        /*0028*/ 	.word	0x00000010


	//----- nvinfo : EIATTR_MAX_THREADS
	.align		4
.L_304:
        /*002c*/ 	.byte	0x04, 0x05
        /*002e*/ 	.short	(.L_306 - .L_305)
.L_305:
        /*0030*/ 	.word	0x00000100
        /*0034*/ 	.word	0x00000001
        /*0038*/ 	.word	0x00000001


	//----- nvinfo : EIATTR_CBANK_PARAM_SIZE
	.align		4
.L_306:
        /*003c*/ 	.byte	0x03, 0x19
        /*003e*/ 	.short	0x0428


	//----- nvinfo : EIATTR_PARAM_CBANK
	.align		4
        /*0040*/ 	.byte	0x04, 0x0a
        /*0042*/ 	.short	(.L_308 - .L_307)
	.align		4
.L_307:
        /*0044*/ 	.word	index@(.nv.constant0._ZN7cutlass13device_kernelIN5flash19enable_sm80_to_sm89INS1_16FlashAttnFwdSm80INS1_25CollectiveMainloopFwdSm80ILi8ELi2ELb1EN4cute5tupleIJNS5_1CILi128EEENS7_ILi96EEENS7_ILi192EEEEEELi192ENS_6half_tEfNS_4arch4Sm80ELb1ELb0ELb1ELb0ELb0ELb0ELb1ELb0EEENS1_21CollectiveEpilogueFwdINS6_IJS8_SA_S9_EEENS6_IJNS7_ILi1EEESI_SI_EEESC_SE_Li256ELb0ELb1ELb0ELb0EEENS1_30DynamicPersistentTileSchedulerILi256ELi256ELb0ELb1ELb0EEEEEEEEEvNT_6ParamsE)
        /*0048*/ 	.short	0x0210
        /*004a*/ 	.short	0x0428


	//----- nvinfo : EIATTR_SW_WAR
	.align		4
.L_308:
        /*004c*/ 	.byte	0x04, 0x36
        /*004e*/ 	.short	(.L_310 - .L_309)
.L_309:
        /*0050*/ 	.word	0x00000008
.L_310:


//--------------------- .nv.info._ZN7cutlass13device_kernelIN5flash19enable_sm80_to_sm89INS1_16FlashAttnFwdSm80INS1_25CollectiveMainloopFwdSm80ILi8ELi2ELb1EN4cute5tupleIJNS5_1CILi128EEENS7_ILi96EEENS7_ILi192EEEEEELi192ENS_6half_tEfNS_4arch4Sm80ELb1ELb0ELb1ELb1ELb0ELb0ELb1ELb0EEENS1_21CollectiveEpilogueFwdINS6_IJS8_SA_S9_EEENS6_IJNS7_ILi1EEESI_SI_EEESC_SE_Li256ELb1ELb1ELb0ELb0EEENS1_19SingleTileSchedulerILb1ELb0ELb1ELi128EEEEEEEEEvNT_6ParamsE --------------------------
	.section	.nv.info._ZN7cutlass13device_kernelIN5flash19enable_sm80_to_sm89INS1_16FlashAttnFwdSm80INS1_25CollectiveMainloopFwdSm80ILi8ELi2ELb1EN4cute5tupleIJNS5_1CILi128EEENS7_ILi96EEENS7_ILi192EEEEEELi192ENS_6half_tEfNS_4arch4Sm80ELb1ELb0ELb1ELb1ELb0ELb0ELb1ELb0EEENS1_21CollectiveEpilogueFwdINS6_IJS8_SA_S9_EEENS6_IJNS7_ILi1EEESI_SI_EEESC_SE_Li256ELb1ELb1ELb0ELb0EEENS1_19SingleTileSchedulerILb1ELb0ELb1ELi128EEEEEEEEEvNT_6ParamsE,"",@"SHT_CUDA_INFO"
	.sectionflags	@""
	.align	4


	//----- nvinfo : EIATTR_CUDA_API_VERSION
	.align		4
        /*0000*/ 	.byte	0x04, 0x37
        /*0002*/ 	.short	(.L_312 - .L_311)
.L_311:
        /*0004*/ 	.word	0x00000082


	//----- nvinfo : EIATTR_KPARAM_INFO
	.align		4
.L_312:
        /*0008*/ 	.byte	0x04, 0x17
        /*000a*/ 	.short	(.L_314 - .L_313)
.L_313:
        /*000c*/ 	.word	0x00000000
        /*0010*/ 	.short	0x0000
        /*0012*/ 	.short	0x0000
        /*0014*/ 	.byte	0x00, 0xf0, 0x61, 0x10


	//----- nvinfo : EIATTR_SPARSE_MMA_MASK
	.align		4
.L_314:
        /*0018*/ 	.byte	0x03, 0x50
        /*001a*/ 	.short	0x0000


	//----- nvinfo : EIATTR_MAXREG_COUNT
	.align		4
        /*001c*/ 	.byte	0x03, 0x1b
        /*001e*/ 	.short	0x00ff


	//----- nvinfo : EIATTR_MERCURY_ISA_VERSION
	.align		4
        /*0020*/ 	.byte	0x03, 0x5f
        /*0022*/ 	.short	0x0101


	//----- nvinfo : EIATTR_EXIT_INSTR_OFFSETS
	.align		4
        /*0024*/ 	.byte	0x04, 0x1c
        /*0026*/ 	.short	(.L_316 - .L_315)


	//   ....[0]....
.L_315:
        /*0028*/ 	.word	0x00000010


	//----- nvinfo : EIATTR_MAX_THREADS
	.align		4
.L_316:
        /*002c*/ 	.byte	0x04, 0x05
        /*002e*/ 	.short	(.L_318 - .L_317)
.L_317:
        /*0030*/ 	.word	0x00000100
        /*0034*/ 	.word	0x00000001
        /*0038*/ 	.word	0x00000001


	//----- nvinfo : EIATTR_CBANK_PARAM_SIZE
	.align		4
.L_318:
        /*003c*/ 	.byte	0x03, 0x19
        /*003e*/ 	.short	0x0418


	//----- nvinfo : EIATTR_PARAM_CBANK
	.align		4
        /*0040*/ 	.byte	0x04, 0x0a
        /*0042*/ 	.short	(.L_320 - .L_319)
	.align		4
.L_319:
        /*0044*/ 	.word	index@(.nv.constant0._ZN7cutlass13device_kernelIN5flash19enable_sm80_to_sm89INS1_16FlashAttnFwdSm80INS1_25CollectiveMainloopFwdSm80ILi8ELi2ELb1EN4cute5tupleIJNS5_1CILi128EEENS7_ILi96EEENS7_ILi192EEEEEELi192ENS_6half_tEfNS_4arch4Sm80ELb1ELb0ELb1ELb1ELb0ELb0ELb1ELb0EEENS1_21CollectiveEpilogueFwdINS6_IJS8_SA_S9_EEENS6_IJNS7_ILi1EEESI_SI_EEESC_SE_Li256ELb1ELb1ELb0ELb0EEENS1_19SingleTileSchedulerILb1ELb0ELb1ELi128EEEEEEEEEvNT_6ParamsE)
        /*0048*/ 	.short	0x0210
        /*004a*/ 	.short	0x0418


	//----- nvinfo : EIATTR_SW_WAR
	.align		4
.L_320:
        /*004c*/ 	.byte	0x04, 0x36
        /*004e*/ 	.short	(.L_322 - .L_321)
.L_321:
        /*0050*/ 	.word	0x00000008
.L_322:


//--------------------- .nv.info._ZN7cutlass13device_kernelIN5flash19enable_sm80_to_sm89INS1_16FlashAttnFwdSm80INS1_25CollectiveMainloopFwdSm80ILi8ELi2ELb0EN4cute5tupleIJNS5_1CILi128EEENS7_ILi64EEENS7_ILi192EEEEEELi192ENS_6half_tEfNS_4arch4Sm80ELb1ELb0ELb1ELb1ELb0ELb1ELb1ELb0EEENS1_21CollectiveEpilogueFwdINS6_IJS8_SA_S9_EEENS6_IJNS7_ILi1EEESI_SI_EEESC_SE_Li256ELb1ELb1ELb0ELb0EEENS1_19SingleTileSchedulerILb1ELb0ELb1ELi128EEEEEEEEEvNT_6ParamsE --------------------------
	.section	.nv.info._ZN7cutlass13device_kernelIN5flash19enable_sm80_to_sm89INS1_16FlashAttnFwdSm80INS1_25CollectiveMainloopFwdSm80ILi8ELi2ELb0EN4cute5tupleIJNS5_1CILi128EEENS7_ILi64EEENS7_ILi192EEEEEELi192ENS_6half_tEfNS_4arch4Sm80ELb1ELb0ELb1ELb1ELb0ELb1ELb1ELb0EEENS1_21CollectiveEpilogueFwdINS6_IJS8_SA_S9_EEENS6_IJNS7_ILi1EEESI_SI_EEESC_SE_Li256ELb1ELb1ELb0ELb0EEENS1_19SingleTileSchedulerILb1ELb0ELb1ELi128EEEEEEEEEvNT_6ParamsE,"",@"SHT_CUDA_INFO"
	.sectionflags	@""
	.align	4


	//----- nvinfo : EIATTR_CUDA_API_VERSION
	.align		4
        /*0000*/ 	.byte	0x04, 0x37
        /*0002*/ 	.short	(.L_324 - .L_323)
.L_323:
        /*0004*/ 	.word	0x00000082


	//----- nvinfo : EIATTR_KPARAM_INFO
	.align		4
.L_324:
        /*0008*/ 	.byte	0x04, 0x17
        /*000a*/ 	.short	(.L_326 - .L_325)
.L_325:
        /*000c*/ 	.word	0x00000000
        /*0010*/ 	.short	0x0000
        /*0012*/ 	.short	0x0000
        /*0014*/ 	.byte	0x00, 0xf0, 0x61, 0x10


	//----- nvinfo : EIATTR_SPARSE_MMA_MASK
	.align		4
.L_326:
        /*0018*/ 	.byte	0x03, 0x50
        /*001a*/ 	.short	0x0000


	//----- nvinfo : EIATTR_MAXREG_COUNT
	.align		4
        /*001c*/ 	.byte	0x03, 0x1b
        /*001e*/ 	.short	0x00ff


	//----- nvinfo : EIATTR_MERCURY_ISA_VERSION
	.align		4
        /*0020*/ 	.byte	0x03, 0x5f
        /*0022*/ 	.short	0x0101


	//----- nvinfo : EIATTR_EXIT_INSTR_OFFSETS
	.align		4
        /*0024*/ 	.byte	0x04, 0x1c
        /*0026*/ 	.short	(.L_328 - .L_327)


	//   ....[0]....
.L_327:
        /*0028*/ 	.word	0x00000010


	//----- nvinfo : EIATTR_MAX_THREADS
	.align		4
.L_328:
        /*002c*/ 	.byte	0x04, 0x05
        /*002e*/ 	.short	(.L_330 - .L_329)
.L_329:
        /*0030*/ 	.word	0x00000100
        /*0034*/ 	.word	0x00000001
        /*0038*/ 	.word	0x00000001


	//----- nvinfo : EIATTR_CBANK_PARAM_SIZE
	.align		4
.L_330:
        /*003c*/ 	.byte	0x03, 0x19
        /*003e*/ 	.short	0x0418


	//----- nvinfo : EIATTR_PARAM_CBANK
	.align		4
        /*0040*/ 	.byte	0x04, 0x0a
        /*0042*/ 	.short	(.L_332 - .L_331)
	.align		4
.L_331:
        /*0044*/ 	.word	index@(.nv.constant0._ZN7cutlass13device_kernelIN5flash19enable_sm80_to_sm89INS1_16FlashAttnFwdSm80INS1_25CollectiveMainloopFwdSm80ILi8ELi2ELb0EN4cute5tupleIJNS5_1CILi128EEENS7_ILi64EEENS7_ILi192EEEEEELi192ENS_6half_tEfNS_4arch4Sm80ELb1ELb0ELb1ELb1ELb0ELb1ELb1ELb0EEENS1_21CollectiveEpilogueFwdINS6_IJS8_SA_S9_EEENS6_IJNS7_ILi1EEESI_SI_EEESC_SE_Li256ELb1ELb1ELb0ELb0EEENS1_19SingleTileSchedulerILb1ELb0ELb1ELi128EEEEEEEEEvNT_6ParamsE)
        /*0048*/ 	.short	0x0210
        /*004a*/ 	.short	0x0418


	//----- nvinfo : EIATTR_SW_WAR
	.align		4
.L_332:
        /*004c*/ 	.byte	0x04, 0x36
        /*004e*/ 	.short	(.L_334 - .L_333)
.L_333:
        /*0050*/ 	.word	0x00000008
.L_334:


//--------------------- .nv.callgraph             --------------------------
	.section	.nv.callgraph,"",@"SHT_CUDA_CALLGRAPH"
	.align	4
	.sectionentsize	8
	.align		4
        /*0000*/ 	.word	0x00000000
	.align		4
        /*0004*/ 	.word	0xffffffff
	.align		4
        /*0008*/ 	.word	0x00000000
	.align		4
        /*000c*/ 	.word	0xfffffffe
	.align		4
        /*0010*/ 	.word	0x00000000
	.align		4
        /*0014*/ 	.word	0xfffffffd
	.align		4
        /*0018*/ 	.word	0x00000000
	.align		4
        /*001c*/ 	.word	0xfffffffc


//--------------------- .nv.constant4             --------------------------
	.section	.nv.constant4,"a",@progbits
	.align	8
	.align		8
.nv.constant4:
        /*0000*/ 	.dword	_ZN74_INTERNAL_3207daf9_38_flash_fwd_hdim192_fp16_softcap_sm80_cu_a7f3af4d_37914cuda3std3__45__cpo5beginE
	.align		8
        /*0008*/ 	.dword	_ZN74_INTERNAL_3207daf9_38_flash_fwd_hdim192_fp16_softcap_sm80_cu_a7f3af4d_37914cuda3std3__45__cpo3endE
	.align		8
        /*0010*/ 	.dword	_ZN74_INTERNAL_3207daf9_38_flash_fwd_hdim192_fp16_softcap_sm80_cu_a7f3af4d_37914cuda3std3__45__cpo6cbeginE
	.align		8
        /*0018*/ 	.dword	_ZN74_INTERNAL_3207daf9_38_flash_fwd_hdim192_fp16_softcap_sm80_cu_a7f3af4d_37914cuda3std3__45__cpo4cendE
	.align		8
        /*0020*/ 	.dword	_ZN74_INTERNAL_3207daf9_38_flash_fwd_hdim192_fp16_softcap_sm80_cu_a7f3af4d_37914cuda3std3__476_GLOBAL__N__3207daf9_38_flash_fwd_hdim192_fp16_softcap_sm80_cu_a7f3af4d_37916ignoreE
	.align		8
        /*0028*/ 	.dword	_ZN74_INTERNAL_3207daf9_38_flash_fwd_hdim192_fp16_softcap_sm80_cu_a7f3af4d_37914cuda3std3__419piecewise_constructE
	.align		8
        /*0030*/ 	.dword	_ZN74_INTERNAL_3207daf9_38_flash_fwd_hdim192_fp16_softcap_sm80_cu_a7f3af4d_37914cuda3std3__48in_placeE
	.align		8
        /*0038*/ 	.dword	_ZN74_INTERNAL_3207daf9_38_flash_fwd_hdim192_fp16_softcap_sm80_cu_a7f3af4d_37914cuda3std6ranges3__45__cpo4swapE
	.align		8
        /*0040*/ 	.dword	_ZN74_INTERNAL_3207daf9_38_flash_fwd_hdim192_fp16_softcap_sm80_cu_a7f3af4d_37914cuda3std6ranges3__45__cpo9iter_moveE
	.align		8
        /*0048*/ 	.dword	_ZN74_INTERNAL_3207daf9_38_flash_fwd_hdim192_fp16_softcap_sm80_cu_a7f3af4d_37914cute7productE
	.align		8
        /*0050*/ 	.dword	_ZN74_INTERNAL_3207daf9_38_flash_fwd_hdim192_fp16_softcap_sm80_cu_a7f3af4d_37914cute1_E


//--------------------- .text._ZN7cutlass13device_kernelIN5flash19enable_sm80_to_sm89INS1_16FlashAttnFwdSm80INS1_25CollectiveMainloopFwdSm80ILi8ELi1ELb1EN4cute5tupleIJNS5_1CILi128EEENS7_ILi96EEENS7_ILi192EEEEEELi192ENS_6half_tEfNS_4arch4Sm80ELb0ELb0ELb1ELb0ELb0ELb0ELb1ELb0EEENS1_21CollectiveEpilogueFwdINS6_IJS8_SA_S9_EEENS6_IJNS7_ILi1EEESI_SI_EEESC_SE_Li256ELb0ELb1ELb0ELb0EEENS1_19SingleTileSchedulerILb0ELb0ELb1ELi128EEEEEEEEEvNT_6ParamsE --------------------------
	.section	.text._ZN7cutlass13device_kernelIN5flash19enable_sm80_to_sm89INS1_16FlashAttnFwdSm80INS1_25CollectiveMainloopFwdSm80ILi8ELi1ELb1EN4cute5tupleIJNS5_1CILi128EEENS7_ILi96EEENS7_ILi192EEEEEELi192ENS_6half_tEfNS_4arch4Sm80ELb0ELb0ELb1ELb0ELb0ELb0ELb1ELb0EEENS1_21CollectiveEpilogueFwdINS6_IJS8_SA_S9_EEENS6_IJNS7_ILi1EEESI_SI_EEESC_SE_Li256ELb0ELb1ELb0ELb0EEENS1_19SingleTileSchedulerILb0ELb0ELb1ELi128EEEEEEEEEvNT_6ParamsE,"ax",@progbits
	.align	128
.text._ZN7cutlass13device_kernelIN5flash19enable_sm80_to_sm89INS1_16FlashAttnFwdSm80INS1_25CollectiveMainloopFwdSm80ILi8ELi1ELb1EN4cute5tupleIJNS5_1CILi128EEENS7_ILi96EEENS7_ILi192EEEEEELi192ENS_6half_tEfNS_4arch4Sm80ELb0ELb0ELb1ELb0ELb0ELb0ELb1ELb0EEENS1_21CollectiveEpilogueFwdINS6_IJS8_SA_S9_EEENS6_IJNS7_ILi1EEESI_SI_EEESC_SE_Li256ELb0ELb1ELb0ELb0EEENS1_19SingleTileSchedulerILb0ELb0ELb1ELi128EEEEEEEEEvNT_6ParamsE:
        .type           _ZN7cutlass13device_kernelIN5flash19enable_sm80_to_sm89INS1_16FlashAttnFwdSm80INS1_25CollectiveMainloopFwdSm80ILi8ELi1ELb1EN4cute5tupleIJNS5_1CILi128EEENS7_ILi96EEENS7_ILi192EEEEEELi192ENS_6half_tEfNS_4arch4Sm80ELb0ELb0ELb1ELb0ELb0ELb0ELb1ELb0EEENS1_21CollectiveEpilogueFwdINS6_IJS8_SA_S9_EEENS6_IJNS7_ILi1EEESI_SI_EEESC_SE_Li256ELb0ELb1ELb0ELb0EEENS1_19SingleTileSchedulerILb0ELb0ELb1ELi128EEEEEEEEEvNT_6ParamsE,@function
        .size           _ZN7cutlass13device_kernelIN5flash19enable_sm80_to_sm89INS1_16FlashAttnFwdSm80INS1_25CollectiveMainloopFwdSm80ILi8ELi1ELb1EN4cute5tupleIJNS5_1CILi128EEENS7_ILi96EEENS7_ILi192EEEEEELi192ENS_6half_tEfNS_4arch4Sm80ELb0ELb0ELb1ELb0ELb0ELb0ELb1ELb0EEENS1_21CollectiveEpilogueFwdINS6_IJS8_SA_S9_EEENS6_IJNS7_ILi1EEESI_SI_EEESC_SE_Li256ELb0ELb1ELb0ELb0EEENS1_19SingleTileSchedulerILb0ELb0ELb1ELi128EEEEEEEEEvNT_6ParamsE,(.L_x_18 - _ZN7cutlass13device_kernelIN5flash19enable_sm80_to_sm89INS1_16FlashAttnFwdSm80INS1_25CollectiveMainloopFwdSm80ILi8ELi1ELb1EN4cute5tupleIJNS5_1CILi128EEENS7_ILi96EEENS7_ILi192EEEEEELi192ENS_6half_tEfNS_4arch4Sm80ELb0ELb0ELb1ELb0ELb0ELb0ELb1ELb0EEENS1_21CollectiveEpilogueFwdINS6_IJS8_SA_S9_EEENS6_IJNS7_ILi1EEESI_SI_EEESC_SE_Li256ELb0ELb1ELb0ELb0EEENS1_19SingleTileSchedulerILb0ELb0ELb1ELi128EEEEEEEEEvNT_6ParamsE)
        .other          _ZN7cutlass13device_kernelIN5flash19enable_sm80_to_sm89INS1_16FlashAttnFwdSm80INS1_25CollectiveMainloopFwdSm80ILi8ELi1ELb1EN4cute5tupleIJNS5_1CILi128EEENS7_ILi96EEENS7_ILi192EEEEEELi192ENS_6half_tEfNS_4arch4Sm80ELb0ELb0ELb1ELb0ELb0ELb0ELb1ELb0EEENS1_21CollectiveEpilogueFwdINS6_IJS8_SA_S9_EEENS6_IJNS7_ILi1EEESI_SI_EEESC_SE_Li256ELb0ELb1ELb0ELb0EEENS1_19SingleTileSchedulerILb0ELb0ELb1ELi128EEEEEEEEEvNT_6ParamsE,@"STO_CUDA_ENTRY STV_DEFAULT"
_ZN7cutlass13device_kernelIN5flash19enable_sm80_to_sm89INS1_16FlashAttnFwdSm80INS1_25CollectiveMainloopFwdSm80ILi8ELi1ELb1EN4cute5tupleIJNS5_1CILi128EEENS7_ILi96EEENS7_ILi192EEEEEELi192ENS_6half_tEfNS_4arch4Sm80ELb0ELb0ELb1ELb0ELb0ELb0ELb1ELb0EEENS1_21CollectiveEpilogueFwdINS6_IJS8_SA_S9_EEENS6_IJNS7_ILi1EEESI_SI_EEESC_SE_Li256ELb0ELb1ELb0ELb0EEENS1_19SingleTileSchedulerILb0ELb0ELb1ELi128EEEEEEEEEvNT_6ParamsE:
[----:B------:R-:W-:Y:S01]  /*0000*/  LDC R1, c[0x0][0x28] ;  /* 0x00000a00ff017b82 */ /* 0x000fe20000000800 */
[----:B------:R-:W-:Y:S05]  /*0010*/  EXIT ;  /* 0x000000000000794d */ /* 0x000fea0003800000 */
.L_x_0:
[----:B------:R-:W-:-:S00]  /*0020*/  BRA `(.L_x_0) ;  /* 0xfffffffc00fc7947 */ /* 0x000fc0000383ffff */
[----:B------:R-:W-:-:S00]  /*0030*/  NOP ;  /* 0x0000000000007918 */ /* 0x000fc00000000000 */
        /* <DEDUP_REMOVED lines=12> */
.L_x_18:


//--------------------- .text._ZN7cutlass13device_kernelIN5flash19enable_sm80_to_sm89INS1_16FlashAttnFwdSm80INS1_25CollectiveMainloopFwdSm80ILi8ELi1ELb1EN4cute5tupleIJNS5_1CILi128EEENS7_ILi96EEENS7_ILi192EEEEEELi192ENS_6half_tEfNS_4arch4Sm80ELb0ELb0ELb1ELb1ELb0ELb0ELb1ELb0EEENS1_21CollectiveEpilogueFwdINS6_IJS8_SA_S9_EEENS6_IJNS7_ILi1EEESI_SI_EEESC_SE_Li256ELb1ELb1ELb0ELb0EEENS1_19SingleTileSchedulerILb1ELb0ELb1ELi128EEEEEEEEEvNT_6ParamsE --------------------------
	.section	.text._ZN7cutlass13device_kernelIN5flash19enable_sm80_to_sm89INS1_16FlashAttnFwdSm80INS1_25CollectiveMainloopFwdSm80ILi8ELi1ELb1EN4cute5tupleIJNS5_1CILi128EEENS7_ILi96EEENS7_ILi192EEEEEELi192ENS_6half_tEfNS_4arch4Sm80ELb0ELb0ELb1ELb1ELb0ELb0ELb1ELb0EEENS1_21CollectiveEpilogueFwdINS6_IJS8_SA_S9_EEENS6_IJNS7_ILi1EEESI_SI_EEESC_SE_Li256ELb1ELb1ELb0ELb0EEENS1_19SingleTileSchedulerILb1ELb0ELb1ELi128EEEEEEEEEvNT_6ParamsE,"ax",@progbits
	.align	128
.text._ZN7cutlass13device_kernelIN5flash19enable_sm80_to_sm89INS1_16FlashAttnFwdSm80INS1_25CollectiveMainloopFwdSm80ILi8ELi1ELb1EN4cute5tupleIJNS5_1CILi128EEENS7_ILi96EEENS7_ILi192EEEEEELi192ENS_6half_tEfNS_4arch4Sm80ELb0ELb0ELb1ELb1ELb0ELb0ELb1ELb0EEENS1_21CollectiveEpilogueFwdINS6_IJS8_SA_S9_EEENS6_IJNS7_ILi1EEESI_SI_EEESC_SE_Li256ELb1ELb1ELb0ELb0EEENS1_19SingleTileSchedulerILb1ELb0ELb1ELi128EEEEEEEEEvNT_6ParamsE:
        .type           _ZN7cutlass13device_kernelIN5flash19enable_sm80_to_sm89INS1_16FlashAttnFwdSm80INS1_25CollectiveMainloopFwdSm80ILi8ELi1ELb1EN4cute5tupleIJNS5_1CILi128EEENS7_ILi96EEENS7_ILi192EEEEEELi192ENS_6half_tEfNS_4arch4Sm80ELb0ELb0ELb1ELb1ELb0ELb0ELb1ELb0EEENS1_21CollectiveEpilogueFwdINS6_IJS8_SA_S9_EEENS6_IJNS7_ILi1EEESI_SI_EEESC_SE_Li256ELb1ELb1ELb0ELb0EEENS1_19SingleTileSchedulerILb1ELb0ELb1ELi128EEEEEEEEEvNT_6ParamsE,@function
        .size           _ZN7cutlass13device_kernelIN5flash19enable_sm80_to_sm89INS1_16FlashAttnFwdSm80INS1_25CollectiveMainloopFwdSm80ILi8ELi1ELb1EN4cute5tupleIJNS5_1CILi128EEENS7_ILi96EEENS7_ILi192EEEEEELi192ENS_6half_tEfNS_4arch4Sm80ELb0ELb0ELb1ELb1ELb0ELb0ELb1ELb0EEENS1_21CollectiveEpilogueFwdINS6_IJS8_SA_S9_EEENS6_IJNS7_ILi1EEESI_SI_EEESC_SE_Li256ELb1ELb1ELb0ELb0EEENS1_19SingleTileSchedulerILb1ELb0ELb1ELi128EEEEEEEEEvNT_6ParamsE,(.L_x_19 - _ZN7cutlass13device_kernelIN5flash19enable_sm80_to_sm89INS1_16FlashAttnFwdSm80INS1_25CollectiveMainloopFwdSm80ILi8ELi1ELb1EN4cute5tupleIJNS5_1CILi128EEENS7_ILi96EEENS7_ILi192EEEEEELi192ENS_6half_tEfNS_4arch4Sm80ELb0ELb0ELb1ELb1ELb0ELb0ELb1ELb0EEENS1_21CollectiveEpilogueFwdINS6_IJS8_SA_S9_EEENS6_IJNS7_ILi1EEESI_SI_EEESC_SE_Li256ELb1ELb1ELb0ELb0EEENS1_19SingleTileSchedulerILb1ELb0ELb1ELi128EEEEEEEEEvNT_6ParamsE)
        .other          _ZN7cutlass13device_kernelIN5flash19enable_sm80_to_sm89INS1_16FlashAttnFwdSm80INS1_25CollectiveMainloopFwdSm80ILi8ELi1ELb1EN4cute5tupleIJNS5_1CILi128EEENS7_ILi96EEENS7_ILi192EEEEEELi192ENS_6half_tEfNS_4arch4Sm80ELb0ELb0ELb1ELb1ELb0ELb0ELb1ELb0EEENS1_21CollectiveEpilogueFwdINS6_IJS8_SA_S9_EEENS6_IJNS7_ILi1EEESI_SI_EEESC_SE_Li256ELb1ELb1ELb0ELb0EEENS1_19SingleTileSchedulerILb1ELb0ELb1ELi128EEEEEEEEEvNT_6ParamsE,@"STO_CUDA_ENTRY STV_DEFAULT"
_ZN7cutlass13device_kernelIN5flash19enable_sm80_to_sm89INS1_16FlashAttnFwdSm80INS1_25CollectiveMainloopFwdSm80ILi8ELi1ELb1EN4cute5tupleIJNS5_1CILi128EEENS7_ILi96EEENS7_ILi192EEEEEELi192ENS_6half_tEfNS_4arch4Sm80ELb0ELb0ELb1ELb1ELb0ELb0ELb1ELb0EEENS1_21CollectiveEpilogueFwdINS6_IJS8_SA_S9_EEENS6_IJNS7_ILi1EEESI_SI_EEESC_SE_Li256ELb1ELb1ELb0ELb0EEENS1_19SingleTileSchedulerILb1ELb0ELb1ELi128EEEEEEEEEvNT_6ParamsE:
[----:B------:R-:W-:Y:S01]  /*0000*/  LDC R1, c[0x0][0x28] ;  /* 0x00000a00ff017b82 */ /* 0x000fe20000000800 */
[----:B------:R-:W-:Y:S05]  /*0010*/  EXIT ;  /* 0x000000000000794d */ /* 0x000fea0003800000 */
.L_x_1:
        /* <DEDUP_REMOVED lines=14> */
.L_x_19:


//--------------------- .text._ZN7cutlass13device_kernelIN5flash19enable_sm80_to_sm89INS1_16FlashAttnFwdSm80INS1_25CollectiveMainloopFwdSm80ILi8ELi1ELb0EN4cute5tupleIJNS5_1CILi128EEENS7_ILi64EEENS7_ILi192EEEEEELi192ENS_6half_tEfNS_4arch4Sm80ELb0ELb0ELb1ELb1ELb0ELb1ELb1ELb0EEENS1_21CollectiveEpilogueFwdINS6_IJS8_SA_S9_EEENS6_IJNS7_ILi1EEESI_SI_EEESC_SE_Li256ELb1ELb1ELb0ELb0EEENS1_19SingleTileSchedulerILb1ELb0ELb1ELi128EEEEEEEEEvNT_6ParamsE --------------------------
	.section	.text._ZN7cutlass13device_kernelIN5flash19enable_sm80_to_sm89INS1_16FlashAttnFwdSm80INS1_25CollectiveMainloopFwdSm80ILi8ELi1ELb0EN4cute5tupleIJNS5_1CILi128EEENS7_ILi64EEENS7_ILi192EEEEEELi192ENS_6half_tEfNS_4arch4Sm80ELb0ELb0ELb1ELb1ELb0ELb1ELb1ELb0EEENS1_21CollectiveEpilogueFwdINS6_IJS8_SA_S9_EEENS6_IJNS7_ILi1EEESI_SI_EEESC_SE_Li256ELb1ELb1ELb0ELb0EEENS1_19SingleTileSchedulerILb1ELb0ELb1ELi128EEEEEEEEEvNT_6ParamsE,"ax",@progbits
	.align	128
.text._ZN7cutlass13device_kernelIN5flash19enable_sm80_to_sm89INS1_16FlashAttnFwdSm80INS1_25CollectiveMainloopFwdSm80ILi8ELi1ELb0EN4cute5tupleIJNS5_1CILi128EEENS7_ILi64EEENS7_ILi192EEEEEELi192ENS_6half_tEfNS_4arch4Sm80ELb0ELb0ELb1ELb1ELb0ELb1ELb1ELb0EEENS1_21CollectiveEpilogueFwdINS6_IJS8_SA_S9_EEENS6_IJNS7_ILi1EEESI_SI_EEESC_SE_Li256ELb1ELb1ELb0ELb0EEENS1_19SingleTileSchedulerILb1ELb0ELb1ELi128EEEEEEEEEvNT_6ParamsE:
        .type           _ZN7cutlass13device_kernelIN5flash19enable_sm80_to_sm89INS1_16FlashAttnFwdSm80INS1_25CollectiveMainloopFwdSm80ILi8ELi1ELb0EN4cute5tupleIJNS5_1CILi128EEENS7_ILi64EEENS7_ILi192EEEEEELi192ENS_6half_tEfNS_4arch4Sm80ELb0ELb0ELb1ELb1ELb0ELb1ELb1ELb0EEENS1_21CollectiveEpilogueFwdINS6_IJS8_SA_S9_EEENS6_IJNS7_ILi1EEESI_SI_EEESC_SE_Li256ELb1ELb1ELb0ELb0EEENS1_19SingleTileSchedulerILb1ELb0ELb1ELi128EEEEEEEEEvNT_6ParamsE,@function
        .size           _ZN7cutlass13device_kernelIN5flash19enable_sm80_to_sm89INS1_16FlashAttnFwdSm80INS1_25CollectiveMainloopFwdSm80ILi8ELi1ELb0EN4cute5tupleIJNS5_1CILi128EEENS7_ILi64EEENS7_ILi192EEEEEELi192ENS_6half_tEfNS_4arch4Sm80ELb0ELb0ELb1ELb1ELb0ELb1ELb1ELb0EEENS1_21CollectiveEpilogueFwdINS6_IJS8_SA_S9_EEENS6_IJNS7_ILi1EEESI_SI_EEESC_SE_Li256ELb1ELb1ELb0ELb0EEENS1_19SingleTileSchedulerILb1ELb0ELb1ELi128EEEEEEEEEvNT_6ParamsE,(.L_x_20 - _ZN7cutlass13device_kernelIN5flash19enable_sm80_to_sm89INS1_16FlashAttnFwdSm80INS1_25CollectiveMainloopFwdSm80ILi8ELi1ELb0EN4cute5tupleIJNS5_1CILi128EEENS7_ILi64EEENS7_ILi192EEEEEELi192ENS_6half_tEfNS_4arch4Sm80ELb0ELb0ELb1ELb1ELb0ELb1ELb1ELb0EEENS1_21CollectiveEpilogueFwdINS6_IJS8_SA_S9_EEENS6_IJNS7_ILi1EEESI_SI_EEESC_SE_Li256ELb1ELb1ELb0ELb0EEENS1_19SingleTileSchedulerILb1ELb0ELb1ELi128EEEEEEEEEvNT_6ParamsE)
        .other          _ZN7cutlass13device_kernelIN5flash19enable_sm80_to_sm89INS1_16FlashAttnFwdSm80INS1_25CollectiveMainloopFwdSm80ILi8ELi1ELb0EN4cute5tupleIJNS5_1CILi128EEENS7_ILi64EEENS7_ILi192EEEEEELi192ENS_6half_tEfNS_4arch4Sm80ELb0ELb0ELb1ELb1ELb0ELb1ELb1ELb0EEENS1_21CollectiveEpilogueFwdINS6_IJS8_SA_S9_EEENS6_IJNS7_ILi1EEESI_SI_EEESC_SE_Li256ELb1ELb1ELb0ELb0EEENS1_19SingleTileSchedulerILb1ELb0ELb1ELi128EEEEEEEEEvNT_6ParamsE,@"STO_CUDA_ENTRY STV_DEFAULT"
_ZN7cutlass13device_kernelIN5flash19enable_sm80_to_sm89INS1_16FlashAttnFwdSm80INS1_25CollectiveMainloopFwdSm80ILi8ELi1ELb0EN4cute5tupleIJNS5_1CILi128EEENS7_ILi64EEENS7_ILi192EEEEEELi192ENS_6half_tEfNS_4arch4Sm80ELb0ELb0ELb1ELb1ELb0ELb1ELb1ELb0EEENS1_21CollectiveEpilogueFwdINS6_IJS8_SA_S9_EEENS6_IJNS7_ILi1EEESI_SI_EEESC_SE_Li256ELb1ELb1ELb0ELb0EEENS1_19SingleTileSchedulerILb1ELb0ELb1ELi128EEEEEEEEEvNT_6ParamsE:
[----:B------:R-:W-:Y:S01]  /*0000*/  LDC R1, c[0x0][0x28] ;  /* 0x00000a00ff017b82 */ /* 0x000fe20000000800 */
[----:B------:R-:W-:Y:S05]  /*0010*/  EXIT ;  /* 0x000000000000794d */ /* 0x000fea0003800000 */
.L_x_2:
        /* <DEDUP_REMOVED lines=14> */
.L_x_20:


//--------------------- .text._ZN7cutlass13device_kernelIN5flash19enable_sm80_to_sm89INS1_16FlashAttnFwdSm80INS1_25CollectiveMainloopFwdSm80ILi8ELi1ELb0EN4cute5tupleIJNS5_1CILi128EEENS7_ILi64EEENS7_ILi192EEEEEELi192ENS_6half_tEfNS_4arch4Sm80ELb0ELb1ELb1ELb0ELb0ELb0ELb1ELb0EEENS1_21CollectiveEpilogueFwdINS6_IJS8_SA_S9_EEENS6_IJNS7_ILi1EEESI_SI_EEESC_SE_Li256ELb0ELb1ELb0ELb0EEENS1_19SingleTileSchedulerILb0ELb0ELb1ELi128EEEEEEEEEvNT_6ParamsE --------------------------
	.section	.text._ZN7cutlass13device_kernelIN5flash19enable_sm80_to_sm89INS1_16FlashAttnFwdSm80INS1_25CollectiveMainloopFwdSm80ILi8ELi1ELb0EN4cute5tupleIJNS5_1CILi128EEENS7_ILi64EEENS7_ILi192EEEEEELi192ENS_6half_tEfNS_4arch4Sm80ELb0ELb1ELb1ELb0ELb0ELb0ELb1ELb0EEENS1_21CollectiveEpilogueFwdINS6_IJS8_SA_S9_EEENS6_IJNS7_ILi1EEESI_SI_EEESC_SE_Li256ELb0ELb1ELb0ELb0EEENS1_19SingleTileSchedulerILb0ELb0ELb1ELi128EEEEEEEEEvNT_6ParamsE,"ax",@progbits
	.align	128
.text._ZN7cutlass13device_kernelIN5flash19enable_sm80_to_sm89INS1_16FlashAttnFwdSm80INS1_25CollectiveMainloopFwdSm80ILi8ELi1ELb0EN4cute5tupleIJNS5_1CILi128EEENS7_ILi64EEENS7_ILi192EEEEEELi192ENS_6half_tEfNS_4arch4Sm80ELb0ELb1ELb1ELb0ELb0ELb0ELb1ELb0EEENS1_21CollectiveEpilogueFwdINS6_IJS8_SA_S9_EEENS6_IJNS7_ILi1EEESI_SI_EEESC_SE_Li256ELb0ELb1ELb0ELb0EEENS1_19SingleTileSchedulerILb0ELb0ELb1ELi128EEEEEEEEEvNT_6ParamsE:
        .type           _ZN7cutlass13device_kernelIN5flash19enable_sm80_to_sm89INS1_16FlashAttnFwdSm80INS1_25CollectiveMainloopFwdSm80ILi8ELi1ELb0EN4cute5tupleIJNS5_1CILi128EEENS7_ILi64EEENS7_ILi192EEEEEELi192ENS_6half_tEfNS_4arch4Sm80ELb0ELb1ELb1ELb0ELb0ELb0ELb1ELb0EEENS1_21CollectiveEpilogueFwdINS6_IJS8_SA_S9_EEENS6_IJNS7_ILi1EEESI_SI_EEESC_SE_Li256ELb0ELb1ELb0ELb0EEENS1_19SingleTileSchedulerILb0ELb0ELb1ELi128EEEEEEEEEvNT_6ParamsE,@function
        .size           _ZN7cutlass13device_kernelIN5flash19enable_sm80_to_sm89INS1_16FlashAttnFwdSm80INS1_25CollectiveMainloopFwdSm80ILi8ELi1ELb0EN4cute5tupleIJNS5_1CILi128EEENS7_ILi64EEENS7_ILi192EEEEEELi192ENS_6half_tEfNS_4arch4Sm80ELb0ELb1ELb1ELb0ELb0ELb0ELb1ELb0EEENS1_21CollectiveEpilogueFwdINS6_IJS8_SA_S9_EEENS6_IJNS7_ILi1EEESI_SI_EEESC_SE_Li256ELb0ELb1ELb0ELb0EEENS1_19SingleTileSchedulerILb0ELb0ELb1ELi128EEEEEEEEEvNT_6ParamsE,(.L_x_21 - _ZN7cutlass13device_kernelIN5flash19enable_sm80_to_sm89INS1_16FlashAttnFwdSm80INS1_25CollectiveMainloopFwdSm80ILi8ELi1ELb0EN4cute5tupleIJNS5_1CILi128EEENS7_ILi64EEENS7_ILi192EEEEEELi192ENS_6half_tEfNS_4arch4Sm80ELb0ELb1ELb1ELb0ELb0ELb0ELb1ELb0EEENS1_21CollectiveEpilogueFwdINS6_IJS8_SA_S9_EEENS6_IJNS7_ILi1EEESI_SI_EEESC_SE_Li256ELb0ELb1ELb0ELb0EEENS1_19SingleTileSchedulerILb0ELb0ELb1ELi128EEEEEEEEEvNT_6ParamsE)
        .other          _ZN7cutlass13device_kernelIN5flash19enable_sm80_to_sm89INS1_16FlashAttnFwdSm80INS1_25CollectiveMainloopFwdSm80ILi8ELi1ELb0EN4cute5tupleIJNS5_1CILi128EEENS7_ILi64EEENS7_ILi192EEEEEELi192ENS_6half_tEfNS_4arch4Sm80ELb0ELb1ELb1ELb0ELb0ELb0ELb1ELb0EEENS1_21CollectiveEpilogueFwdINS6_IJS8_SA_S9_EEENS6_IJNS7_ILi1EEESI_SI_EEESC_SE_Li256ELb0ELb1ELb0ELb0EEENS1_19SingleTileSchedulerILb0ELb0ELb1ELi128EEEEEEEEEvNT_6ParamsE,@"STO_CUDA_ENTRY STV_DEFAULT"
_ZN7cutlass13device_kernelIN5flash19enable_sm80_to_sm89INS1_16FlashAttnFwdSm80INS1_25CollectiveMainloopFwdSm80ILi8ELi1ELb0EN4cute5tupleIJNS5_1CILi128EEENS7_ILi64EEENS7_ILi192EEEEEELi192ENS_6half_tEfNS_4arch4Sm80ELb0ELb1ELb1ELb0ELb0ELb0ELb1ELb0EEENS1_21CollectiveEpilogueFwdINS6_IJS8_SA_S9_EEENS6_IJNS7_ILi1EEESI_SI_EEESC_SE_Li256ELb0ELb1ELb0ELb0EEENS1_19SingleTileSchedulerILb0ELb0ELb1ELi128EEEEEEEEEvNT_6ParamsE:
[----:B------:R-:W-:Y:S01]  /*0000*/  LDC R1, c[0x0][0x28] ;  /* 0x00000a00ff017b82 */ /* 0x000fe20000000800 */
[----:B------:R-:W-:Y:S05]  /*0010*/  EXIT ;  /* 0x000000000000794d */ /* 0x000fea0003800000 */
.L_x_3:
        /* <DEDUP_REMOVED lines=14> */
.L_x_21:


//--------------------- .text._ZN7cutlass13device_kernelIN5flash19enable_sm80_to_sm89INS1_16FlashAttnFwdSm80INS1_25CollectiveMainloopFwdSm80ILi8ELi1ELb0EN4cute5tupleIJNS5_1CILi128EEENS7_ILi64EEENS7_ILi192EEEEEELi192ENS_6half_tEfNS_4arch4Sm80ELb0ELb1ELb1ELb1ELb0ELb0ELb1ELb0EEENS1_21CollectiveEpilogueFwdINS6_IJS8_SA_S9_EEENS6_IJNS7_ILi1EEESI_SI_EEESC_SE_Li256ELb1ELb1ELb0ELb0EEENS1_19SingleTileSchedulerILb1ELb0ELb1ELi128EEEEEEEEEvNT_6ParamsE --------------------------
	.section	.text._ZN7cutlass13device_kernelIN5flash19enable_sm80_to_sm89INS1_16FlashAttnFwdSm80INS1_25CollectiveMainloopFwdSm80ILi8ELi1ELb0EN4cute5tupleIJNS5_1CILi128EEENS7_ILi64EEENS7_ILi192EEEEEELi192ENS_6half_tEfNS_4arch4Sm80ELb0ELb1ELb1ELb1ELb0ELb0ELb1ELb0EEENS1_21CollectiveEpilogueFwdINS6_IJS8_SA_S9_EEENS6_IJNS7_ILi1EEESI_SI_EEESC_SE_Li256ELb1ELb1ELb0ELb0EEENS1_19SingleTileSchedulerILb1ELb0ELb1ELi128EEEEEEEEEvNT_6ParamsE,"ax",@progbits
	.align	128
.text._ZN7cutlass13device_kernelIN5flash19enable_sm80_to_sm89INS1_16FlashAttnFwdSm80INS1_25CollectiveMainloopFwdSm80ILi8ELi1ELb0EN4cute5tupleIJNS5_1CILi128EEENS7_ILi64EEENS7_ILi192EEEEEELi192ENS_6half_tEfNS_4arch4Sm80ELb0ELb1ELb1ELb1ELb0ELb0ELb1ELb0EEENS1_21CollectiveEpilogueFwdINS6_IJS8_SA_S9_EEENS6_IJNS7_ILi1EEESI_SI_EEESC_SE_Li256ELb1ELb1ELb0ELb0EEENS1_19SingleTileSchedulerILb1ELb0ELb1ELi128EEEEEEEEEvNT_6ParamsE:
        .type           _ZN7cutlass13device_kernelIN5flash19enable_sm80_to_sm89INS1_16FlashAttnFwdSm80INS1_25CollectiveMainloopFwdSm80ILi8ELi1ELb0EN4cute5tupleIJNS5_1CILi128EEENS7_ILi64EEENS7_ILi192EEEEEELi192ENS_6half_tEfNS_4arch4Sm80ELb0ELb1ELb1ELb1ELb0ELb0ELb1ELb0EEENS1_21CollectiveEpilogueFwdINS6_IJS8_SA_S9_EEENS6_IJNS7_ILi1EEESI_SI_EEESC_SE_Li256ELb1ELb1ELb0ELb0EEENS1_19SingleTileSchedulerILb1ELb0ELb1ELi128EEEEEEEEEvNT_6ParamsE,@function
        .size           _ZN7cutlass13device_kernelIN5flash19enable_sm80_to_sm89INS1_16FlashAttnFwdSm80INS1_25CollectiveMainloopFwdSm80ILi8ELi1ELb0EN4cute5tupleIJNS5_1CILi128EEENS7_ILi64EEENS7_ILi192EEEEEELi192ENS_6half_tEfNS_4arch4Sm80ELb0ELb1ELb1ELb1ELb0ELb0ELb1ELb0EEENS1_21CollectiveEpilogueFwdINS6_IJS8_SA_S9_EEENS6_IJNS7_ILi1EEESI_SI_EEESC_SE_Li256ELb1ELb1ELb0ELb0EEENS1_19SingleTileSchedulerILb1ELb0ELb1ELi128EEEEEEEEEvNT_6ParamsE,(.L_x_22 - _ZN7cutlass13device_kernelIN5flash19enable_sm80_to_sm89INS1_16FlashAttnFwdSm80INS1_25CollectiveMainloopFwdSm80ILi8ELi1ELb0EN4cute5tupleIJNS5_1CILi128EEENS7_ILi64EEENS7_ILi192EEEEEELi192ENS_6half_tEfNS_4arch4Sm80ELb0ELb1ELb1ELb1ELb0ELb0ELb1ELb0EEENS1_21CollectiveEpilogueFwdINS6_IJS8_SA_S9_EEENS6_IJNS7_ILi1EEESI_SI_EEESC_SE_Li256ELb1ELb1ELb0ELb0EEENS1_19SingleTileSchedulerILb1ELb0ELb1ELi128EEEEEEEEEvNT_6ParamsE)
        .other          _ZN7cutlass13device_kernelIN5flash19enable_sm80_to_sm89INS1_16FlashAttnFwdSm80INS1_25CollectiveMainloopFwdSm80ILi8ELi1ELb0EN4cute5tupleIJNS5_1CILi128EEENS7_ILi64EEENS7_ILi192EEEEEELi192ENS_6half_tEfNS_4arch4Sm80ELb0ELb1ELb1ELb1ELb0ELb0ELb1ELb0EEENS1_21CollectiveEpilogueFwdINS6_IJS8_SA_S9_EEENS6_IJNS7_ILi1EEESI_SI_EEESC_SE_Li256ELb1ELb1ELb0ELb0EEENS1_19SingleTileSchedulerILb1ELb0ELb1ELi128EEEEEEEEEvNT_6ParamsE,@"STO_CUDA_ENTRY STV_DEFAULT"
_ZN7cutlass13device_kernelIN5flash19enable_sm80_to_sm89INS1_16FlashAttnFwdSm80INS1_25CollectiveMainloopFwdSm80ILi8ELi1ELb0EN4cute5tupleIJNS5_1CILi128EEENS7_ILi64EEENS7_ILi192EEEEEELi192ENS_6half_tEfNS_4arch4Sm80ELb0ELb1ELb1ELb1ELb0ELb0ELb1ELb0EEENS1_21CollectiveEpilogueFwdINS6_IJS8_SA_S9_EEENS6_IJNS7_ILi1EEESI_SI_EEESC_SE_Li256ELb1ELb1ELb0ELb0EEENS1_19SingleTileSchedulerILb1ELb0ELb1ELi128EEEEEEEEEvNT_6ParamsE:
[----:B------:R-:W-:Y:S01]  /*0000*/  LDC R1, c[0x0][0x28] ;  /* 0x00000a00ff017b82 */ /* 0x000fe20000000800 */
[----:B------:R-:W-:Y:S05]  /*0010*/  EXIT ;  /* 0x000000000000794d */ /* 0x000fea0003800000 */
.L_x_4:
        /* <DEDUP_REMOVED lines=14> */
.L_x_22:


//--------------------- .text._ZN7cutlass13device_kernelIN5flash19enable_sm80_to_sm89INS1_16FlashAttnFwdSm80INS1_25CollectiveMainloopFwdSm80ILi8ELi1ELb0EN4cute5tupleIJNS5_1CILi128EEENS7_ILi64EEENS7_ILi192EEEEEELi192ENS_6half_tEfNS_4arch4Sm80ELb0ELb1ELb1ELb1ELb0ELb1ELb1ELb0EEENS1_21CollectiveEpilogueFwdINS6_IJS8_SA_S9_EEENS6_IJNS7_ILi1EEESI_SI_EEESC_SE_Li256ELb1ELb1ELb0ELb0EEENS1_19SingleTileSchedulerILb1ELb0ELb1ELi128EEEEEEEEEvNT_6ParamsE --------------------------
	.section	.text._ZN7cutlass13device_kernelIN5flash19enable_sm80_to_sm89INS1_16FlashAttnFwdSm80INS1_25CollectiveMainloopFwdSm80ILi8ELi1ELb0EN4cute5tupleIJNS5_1CILi128EEENS7_ILi64EEENS7_ILi192EEEEEELi192ENS_6half_tEfNS_4arch4Sm80ELb0ELb1ELb1ELb1ELb0ELb1ELb1ELb0EEENS1_21CollectiveEpilogueFwdINS6_IJS8_SA_S9_EEENS6_IJNS7_ILi1EEESI_SI_EEESC_SE_Li256ELb1ELb1ELb0ELb0EEENS1_19SingleTileSchedulerILb1ELb0ELb1ELi128EEEEEEEEEvNT_6ParamsE,"ax",@progbits
	.align	128
.text._ZN7cutlass13device_kernelIN5flash19enable_sm80_to_sm89INS1_16FlashAttnFwdSm80INS1_25CollectiveMainloopFwdSm80ILi8ELi1ELb0EN4cute5tupleIJNS5_1CILi128EEENS7_ILi64EEENS7_ILi192EEEEEELi192ENS_6half_tEfNS_4arch4Sm80ELb0ELb1ELb1ELb1ELb0ELb1ELb1ELb0EEENS1_21CollectiveEpilogueFwdINS6_IJS8_SA_S9_EEENS6_IJNS7_ILi1EEESI_SI_EEESC_SE_Li256ELb1ELb1ELb0ELb0EEENS1_19SingleTileSchedulerILb1ELb0ELb1ELi128EEEEEEEEEvNT_6ParamsE:
        .type           _ZN7cutlass13device_kernelIN5flash19enable_sm80_to_sm89INS1_16FlashAttnFwdSm80INS1_25CollectiveMainloopFwdSm80ILi8ELi1ELb0EN4cute5tupleIJNS5_1CILi128EEENS7_ILi64EEENS7_ILi192EEEEEELi192ENS_6half_tEfNS_4arch4Sm80ELb0ELb1ELb1ELb1ELb0ELb1ELb1ELb0EEENS1_21CollectiveEpilogueFwdINS6_IJS8_SA_S9_EEENS6_IJNS7_ILi1EEESI_SI_EEESC_SE_Li256ELb1ELb1ELb0ELb0EEENS1_19SingleTileSchedulerILb1ELb0ELb1ELi128EEEEEEEEEvNT_6ParamsE,@function
        .size           _ZN7cutlass13device_kernelIN5flash19enable_sm80_to_sm89INS1_16FlashAttnFwdSm80INS1_25CollectiveMainloopFwdSm80ILi8ELi1ELb0EN4cute5tupleIJNS5_1CILi128EEENS7_ILi64EEENS7_ILi192EEEEEELi192ENS_6half_tEfNS_4arch4Sm80ELb0ELb1ELb1ELb1ELb0ELb1ELb1ELb0EEENS1_21CollectiveEpilogueFwdINS6_IJS8_SA_S9_EEENS6_IJNS7_ILi1EEESI_SI_EEESC_SE_Li256ELb1ELb1ELb0ELb0EEENS1_19SingleTileSchedulerILb1ELb0ELb1ELi128EEEEEEEEEvNT_6ParamsE,(.L_x_23 - _ZN7cutlass13device_kernelIN5flash19enable_sm80_to_sm89INS1_16FlashAttnFwdSm80INS1_25CollectiveMainloopFwdSm80ILi8ELi1ELb0EN4cute5tupleIJNS5_1CILi128EEENS7_ILi64EEENS7_ILi192EEEEEELi192ENS_6half_tEfNS_4arch4Sm80ELb0ELb1ELb1ELb1ELb0ELb1ELb1ELb0EEENS1_21CollectiveEpilogueFwdINS6_IJS8_SA_S9_EEENS6_IJNS7_ILi1EEESI_SI_EEESC_SE_Li256ELb1ELb1ELb0ELb0EEENS1_19SingleTileSchedulerILb1ELb0ELb1ELi128EEEEEEEEEvNT_6ParamsE)
        .other          _ZN7cutlass13device_kernelIN5flash19enable_sm80_to_sm89INS1_16FlashAttnFwdSm80INS1_25CollectiveMainloopFwdSm80ILi8ELi1ELb0EN4cute5tupleIJNS5_1CILi128EEENS7_ILi64EEENS7_ILi192EEEEEELi192ENS_6half_tEfNS_4arch4Sm80ELb0ELb1ELb1ELb1ELb0ELb1ELb1ELb0EEENS1_21CollectiveEpilogueFwdINS6_IJS8_SA_S9_EEENS6_IJNS7_ILi1EEESI_SI_EEESC_SE_Li256ELb1ELb1ELb0ELb0EEENS1_19SingleTileSchedulerILb1ELb0ELb1ELi128EEEEEEEEEvNT_6ParamsE,@"STO_CUDA_ENTRY STV_DEFAULT"
_ZN7cutlass13device_kernelIN5flash19enable_sm80_to_sm89INS1_16FlashAttnFwdSm80INS1_25CollectiveMainloopFwdSm80ILi8ELi1ELb0EN4cute5tupleIJNS5_1CILi128EEENS7_ILi64EEENS7_ILi192EEEEEELi192ENS_6half_tEfNS_4arch4Sm80ELb0ELb1ELb1ELb1ELb0ELb1ELb1ELb0EEENS1_21CollectiveEpilogueFwdINS6_IJS8_SA_S9_EEENS6_IJNS7_ILi1EEESI_SI_EEESC_SE_Li256ELb1ELb1ELb0ELb0EEENS1_19SingleTileSchedulerILb1ELb0ELb1ELi128EEEEEEEEEvNT_6ParamsE:
[----:B------:R-:W-:Y:S01]  /*0000*/  LDC R1, c[0x0][0x28] ;  /* 0x00000a00ff017b82 */ /* 0x000fe20000000800 */
[----:B------:R-:W-:Y:S05]  /*0010*/  EXIT ;  /* 0x000000000000794d */ /* 0x000fea0003800000 */
.L_x_5:
        /* <DEDUP_REMOVED lines=14> */
.L_x_23:


//--------------------- .text._ZN7cutlass13device_kernelIN5flash19enable_sm80_to_sm89INS1_16FlashAttnFwdSm80INS1_25CollectiveMainloopFwdSm80ILi8ELi1ELb1EN4cute5tupleIJNS5_1CILi128EEENS7_ILi96EEENS7_ILi192EEEEEELi192ENS_6half_tEfNS_4arch4Sm80ELb1ELb0ELb1ELb0ELb0ELb0ELb1ELb0EEENS1_21CollectiveEpilogueFwdINS6_IJS8_SA_S9_EEENS6_IJNS7_ILi1EEESI_SI_EEESC_SE_Li256ELb0ELb1ELb0ELb0EEENS1_30DynamicPersistentTileSchedulerILi256ELi256ELb0ELb1ELb0EEEEEEEEEvNT_6ParamsE --------------------------
	.section	.text._ZN7cutlass13device_kernelIN5flash19enable_sm80_to_sm89INS1_16FlashAttnFwdSm80INS1_25CollectiveMainloopFwdSm80ILi8ELi1ELb1EN4cute5tupleIJNS5_1CILi128EEENS7_ILi96EEENS7_ILi192EEEEEELi192ENS_6half_tEfNS_4arch4Sm80ELb1ELb0ELb1ELb0ELb0ELb0ELb1ELb0EEENS1_21CollectiveEpilogueFwdINS6_IJS8_SA_S9_EEENS6_IJNS7_ILi1EEESI_SI_EEESC_SE_Li256ELb0ELb1ELb0ELb0EEENS1_30DynamicPersistentTileSchedulerILi256ELi256ELb0ELb1ELb0EEEEEEEEEvNT_6ParamsE,"ax",@progbits
	.align	128
.text._ZN7cutlass13device_kernelIN5flash19enable_sm80_to_sm89INS1_16FlashAttnFwdSm80INS1_25CollectiveMainloopFwdSm80ILi8ELi1ELb1EN4cute5tupleIJNS5_1CILi128EEENS7_ILi96EEENS7_ILi192EEEEEELi192ENS_6half_tEfNS_4arch4Sm80ELb1ELb0ELb1ELb0ELb0ELb0ELb1ELb0EEENS1_21CollectiveEpilogueFwdINS6_IJS8_SA_S9_EEENS6_IJNS7_ILi1EEESI_SI_EEESC_SE_Li256ELb0ELb1ELb0ELb0EEENS1_30DynamicPersistentTileSchedulerILi256ELi256ELb0ELb1ELb0EEEEEEEEEvNT_6ParamsE:
        .type           _ZN7cutlass13device_kernelIN5flash19enable_sm80_to_sm89INS1_16FlashAttnFwdSm80INS1_25CollectiveMainloopFwdSm80ILi8ELi1ELb1EN4cute5tupleIJNS5_1CILi128EEENS7_ILi96EEENS7_ILi192EEEEEELi192ENS_6half_tEfNS_4arch4Sm80ELb1ELb0ELb1ELb0ELb0ELb0ELb1ELb0EEENS1_21CollectiveEpilogueFwdINS6_IJS8_SA_S9_EEENS6_IJNS7_ILi1EEESI_SI_EEESC_SE_Li256ELb0ELb1ELb0ELb0EEENS1_30DynamicPersistentTileSchedulerILi256ELi256ELb0ELb1ELb0EEEEEEEEEvNT_6ParamsE,@function
        .size           _ZN7cutlass13device_kernelIN5flash19enable_sm80_to_sm89INS1_16FlashAttnFwdSm80INS1_25CollectiveMainloopFwdSm80ILi8ELi1ELb1EN4cute5tupleIJNS5_1CILi128EEENS7_ILi96EEENS7_ILi192EEEEEELi192ENS_6half_tEfNS_4arch4Sm80ELb1ELb0ELb1ELb0ELb0ELb0ELb1ELb0EEENS1_21CollectiveEpilogueFwdINS6_IJS8_SA_S9_EEENS6_IJNS7_ILi1EEESI_SI_EEESC_SE_Li256ELb0ELb1ELb0ELb0EEENS1_30DynamicPersistentTileSchedulerILi256ELi256ELb0ELb1ELb0EEEEEEEEEvNT_6ParamsE,(.L_x_24 - _ZN7cutlass13device_kernelIN5flash19enable_sm80_to_sm89INS1_16FlashAttnFwdSm80INS1_25CollectiveMainloopFwdSm80ILi8ELi1ELb1EN4cute5tupleIJNS5_1CILi128EEENS7_ILi96EEENS7_ILi192EEEEEELi192ENS_6half_tEfNS_4arch4Sm80ELb1ELb0ELb1ELb0ELb0ELb0ELb1ELb0EEENS1_21CollectiveEpilogueFwdINS6_IJS8_SA_S9_EEENS6_IJNS7_ILi1EEESI_SI_EEESC_SE_Li256ELb0ELb1ELb0ELb0EEENS1_30DynamicPersistentTileSchedulerILi256ELi256ELb0ELb1ELb0EEEEEEEEEvNT_6ParamsE)
        .other          _ZN7cutlass13device_kernelIN5flash19enable_sm80_to_sm89INS1_16FlashAttnFwdSm80INS1_25CollectiveMainloopFwdSm80ILi8ELi1ELb1EN4cute5tupleIJNS5_1CILi128EEENS7_ILi96EEENS7_ILi192EEEEEELi192ENS_6half_tEfNS_4arch4Sm80ELb1ELb0ELb1ELb0ELb0ELb0ELb1ELb0EEENS1_21CollectiveEpilogueFwdINS6_IJS8_SA_S9_EEENS6_IJNS7_ILi1EEESI_SI_EEESC_SE_Li256ELb0ELb1ELb0ELb0EEENS1_30DynamicPersistentTileSchedulerILi256ELi256ELb0ELb1ELb0EEEEEEEEEvNT_6ParamsE,@"STO_CUDA_ENTRY STV_DEFAULT"
_ZN7cutlass13device_kernelIN5flash19enable_sm80_to_sm89INS1_16FlashAttnFwdSm80INS1_25CollectiveMainloopFwdSm80ILi8ELi1ELb1EN4cute5tupleIJNS5_1CILi128EEENS7_ILi96EEENS7_ILi192EEEEEELi192ENS_6half_tEfNS_4arch4Sm80ELb1ELb0ELb1ELb0ELb0ELb0ELb1ELb0EEENS1_21CollectiveEpilogueFwdINS6_IJS8_SA_S9_EEENS6_IJNS7_ILi1EEESI_SI_EEESC_SE_Li256ELb0ELb1ELb0ELb0EEENS1_30DynamicPersistentTileSchedulerILi256ELi256ELb0ELb1ELb0EEEEEEEEEvNT_6ParamsE:
[----:B------:R-:W-:Y:S01]  /*0000*/  LDC R1, c[0x0][0x28] ;  /* 0x00000a00ff017b82 */ /* 0x000fe20000000800 */
[----:B------:R-:W-:Y:S05]  /*0010*/  EXIT ;  /* 0x000000000000794d */ /* 0x000fea0003800000 */
.L_x_6:
        /* <DEDUP_REMOVED lines=14> */
.L_x_24:


//--------------------- .text._ZN7cutlass13device_kernelIN5flash19enable_sm80_to_sm89INS1_16FlashAttnFwdSm80INS1_25CollectiveMainloopFwdSm80ILi8ELi1ELb1EN4cute5tupleIJNS5_1CILi128EEENS7_ILi96EEENS7_ILi192EEEEEELi192ENS_6half_tEfNS_4arch4Sm80ELb1ELb0ELb1ELb1ELb0ELb0ELb1ELb0EEENS1_21CollectiveEpilogueFwdINS6_IJS8_SA_S9_EEENS6_IJNS7_ILi1EEESI_SI_EEESC_SE_Li256ELb1ELb1ELb0ELb0EEENS1_19SingleTileSchedulerILb1ELb0ELb1ELi128EEEEEEEEEvNT_6ParamsE --------------------------
	.section	.text._ZN7cutlass13device_kernelIN5flash19enable_sm80_to_sm89INS1_16FlashAttnFwdSm80INS1_25CollectiveMainloopFwdSm80ILi8ELi1ELb1EN4cute5tupleIJNS5_1CILi128EEENS7_ILi96EEENS7_ILi192EEEEEELi192ENS_6half_tEfNS_4arch4Sm80ELb1ELb0ELb1ELb1ELb0ELb0ELb1ELb0EEENS1_21CollectiveEpilogueFwdINS6_IJS8_SA_S9_EEENS6_IJNS7_ILi1EEESI_SI_EEESC_SE_Li256ELb1ELb1ELb0ELb0EEENS1_19SingleTileSchedulerILb1ELb0ELb1ELi128EEEEEEEEEvNT_6ParamsE,"ax",@progbits
	.align	128
.text._ZN7cutlass13device_kernelIN5flash19enable_sm80_to_sm89INS1_16FlashAttnFwdSm80INS1_25CollectiveMainloopFwdSm80ILi8ELi1ELb1EN4cute5tupleIJNS5_1CILi128EEENS7_ILi96EEENS7_ILi192EEEEEELi192ENS_6half_tEfNS_4arch4Sm80ELb1ELb0ELb1ELb1ELb0ELb0ELb1ELb0EEENS1_21CollectiveEpilogueFwdINS6_IJS8_SA_S9_EEENS6_IJNS7_ILi1EEESI_SI_EEESC_SE_Li256ELb1ELb1ELb0ELb0EEENS1_19SingleTileSchedulerILb1ELb0ELb1ELi128EEEEEEEEEvNT_6ParamsE:
        .type           _ZN7cutlass13device_kernelIN5flash19enable_sm80_to_sm89INS1_16FlashAttnFwdSm80INS1_25CollectiveMainloopFwdSm80ILi8ELi1ELb1EN4cute5tupleIJNS5_1CILi128EEENS7_ILi96EEENS7_ILi192EEEEEELi192ENS_6half_tEfNS_4arch4Sm80ELb1ELb0ELb1ELb1ELb0ELb0ELb1ELb0EEENS1_21CollectiveEpilogueFwdINS6_IJS8_SA_S9_EEENS6_IJNS7_ILi1EEESI_SI_EEESC_SE_Li256ELb1ELb1ELb0ELb0EEENS1_19SingleTileSchedulerILb1ELb0ELb1ELi128EEEEEEEEEvNT_6ParamsE,@function
        .size           _ZN7cutlass13device_kernelIN5flash19enable_sm80_to_sm89INS1_16FlashAttnFwdSm80INS1_25CollectiveMainloopFwdSm80ILi8ELi1ELb1EN4cute5tupleIJNS5_1CILi128EEENS7_ILi96EEENS7_ILi192EEEEEELi192ENS_6half_tEfNS_4arch4Sm80ELb1ELb0ELb1ELb1ELb0ELb0ELb1ELb0EEENS1_21CollectiveEpilogueFwdINS6_IJS8_SA_S9_EEENS6_IJNS7_ILi1EEESI_SI_EEESC_SE_Li256ELb1ELb1ELb0ELb0EEENS1_19SingleTileSchedulerILb1ELb0ELb1ELi128EEEEEEEEEvNT_6ParamsE,(.L_x_25 - _ZN7cutlass13device_kernelIN5flash19enable_sm80_to_sm89INS1_16FlashAttnFwdSm80INS1_25CollectiveMainloopFwdSm80ILi8ELi1ELb1EN4cute5tupleIJNS5_1CILi128EEENS7_ILi96EEENS7_ILi192EEEEEELi192ENS_6half_tEfNS_4arch4Sm80ELb1ELb0ELb1ELb1ELb0ELb0ELb1ELb0EEENS1_21CollectiveEpilogueFwdINS6_IJS8_SA_S9_EEENS6_IJNS7_ILi1EEESI_SI_EEESC_SE_Li256ELb1ELb1ELb0ELb0EEENS1_19SingleTileSchedulerILb1ELb0ELb1ELi128EEEEEEEEEvNT_6ParamsE)
        .other          _ZN7cutlass13device_kernelIN5flash19enable_sm80_to_sm89INS1_16FlashAttnFwdSm80INS1_25CollectiveMainloopFwdSm80ILi8ELi1ELb1EN4cute5tupleIJNS5_1CILi128EEENS7_ILi96EEENS7_ILi192EEEEEELi192ENS_6half_tEfNS_4arch4Sm80ELb1ELb0ELb1ELb1ELb0ELb0ELb1ELb0EEENS1_21CollectiveEpilogueFwdINS6_IJS8_SA_S9_EEENS6_IJNS7_ILi1EEESI_SI_EEESC_SE_Li256ELb1ELb1ELb0ELb0EEENS1_19SingleTileSchedulerILb1ELb0ELb1ELi128EEEEEEEEEvNT_6ParamsE,@"STO_CUDA_ENTRY STV_DEFAULT"
_ZN7cutlass13device_kernelIN5flash19enable_sm80_to_sm89INS1_16FlashAttnFwdSm80INS1_25CollectiveMainloopFwdSm80ILi8ELi1ELb1EN4cute5tupleIJNS5_1CILi128EEENS7_ILi96EEENS7_ILi192EEEEEELi192ENS_6half_tEfNS_4arch4Sm80ELb1ELb0ELb1ELb1ELb0ELb0ELb1ELb0EEENS1_21CollectiveEpilogueFwdINS6_IJS8_SA_S9_EEENS6_IJNS7_ILi1EEESI_SI_EEESC_SE_Li256ELb1ELb1ELb0ELb0EEENS1_19SingleTileSchedulerILb1ELb0ELb1ELi128EEEEEEEEEvNT_6ParamsE:
[----:B------:R-:W-:Y:S01]  /*0000*/  LDC R1, c[0x0][0x28] ;  /* 0x00000a00ff017b82 */ /* 0x000fe20000000800 */
[----:B------:R-:W-:Y:S05]  /*0010*/  EXIT ;  /* 0x000000000000794d */ /* 0x000fea0003800000 */
.L_x_7:
        /* <DEDUP_REMOVED lines=14> */
.L_x_25:


//--------------------- .text._ZN7cutlass13device_kernelIN5flash19enable_sm80_to_sm89INS1_16FlashAttnFwdSm80INS1_25CollectiveMainloopFwdSm80ILi8ELi1ELb0EN4cute5tupleIJNS5_1CILi128EEENS7_ILi64EEENS7_ILi192EEEEEELi192ENS_6half_tEfNS_4arch4Sm80ELb1ELb0ELb1ELb1ELb0ELb1ELb1ELb0EEENS1_21CollectiveEpilogueFwdINS6_IJS8_SA_S9_EEENS6_IJNS7_ILi1EEESI_SI_EEESC_SE_Li256ELb1ELb1ELb0ELb0EEENS1_19SingleTileSchedulerILb1ELb0ELb1ELi128EEEEEEEEEvNT_6ParamsE --------------------------
	.section	.text._ZN7cutlass13device_kernelIN5flash19enable_sm80_to_sm89INS1_16FlashAttnFwdSm80INS1_25CollectiveMainloopFwdSm80ILi8ELi1ELb0EN4cute5tupleIJNS5_1CILi128EEENS7_ILi64EEENS7_ILi192EEEEEELi192ENS_6half_tEfNS_4arch4Sm80ELb1ELb0ELb1ELb1ELb0ELb1ELb1ELb0EEENS1_21CollectiveEpilogueFwdINS6_IJS8_SA_S9_EEENS6_IJNS7_ILi1EEESI_SI_EEESC_SE_Li256ELb1ELb1ELb0ELb0EEENS1_19SingleTileSchedulerILb1ELb0ELb1ELi128EEEEEEEEEvNT_6ParamsE,"ax",@progbits
	.align	128
.text._ZN7cutlass13device_kernelIN5flash19enable_sm80_to_sm89INS1_16FlashAttnFwdSm80INS1_25CollectiveMainloopFwdSm80ILi8ELi1ELb0EN4cute5tupleIJNS5_1CILi128EEENS7_ILi64EEENS7_ILi192EEEEEELi192ENS_6half_tEfNS_4arch4Sm80ELb1ELb0ELb1ELb1ELb0ELb1ELb1ELb0EEENS1_21CollectiveEpilogueFwdINS6_IJS8_SA_S9_EEENS6_IJNS7_ILi1EEESI_SI_EEESC_SE_Li256ELb1ELb1ELb0ELb0EEENS1_19SingleTileSchedulerILb1ELb0ELb1ELi128EEEEEEEEEvNT_6ParamsE:
        .type           _ZN7cutlass13device_kernelIN5flash19enable_sm80_to_sm89INS1_16FlashAttnFwdSm80INS1_25CollectiveMainloopFwdSm80ILi8ELi1ELb0EN4cute5tupleIJNS5_1CILi128EEENS7_ILi64EEENS7_ILi192EEEEEELi192ENS_6half_tEfNS_4arch4Sm80ELb1ELb0ELb1ELb1ELb0ELb1ELb1ELb0EEENS1_21CollectiveEpilogueFwdINS6_IJS8_SA_S9_EEENS6_IJNS7_ILi1EEESI_SI_EEESC_SE_Li256ELb1ELb1ELb0ELb0EEENS1_19SingleTileSchedulerILb1ELb0ELb1ELi128EEEEEEEEEvNT_6ParamsE,@function
        .size           _ZN7cutlass13device_kernelIN5flash19enable_sm80_to_sm89INS1_16FlashAttnFwdSm80INS1_25CollectiveMainloopFwdSm80ILi8ELi1ELb0EN4cute5tupleIJNS5_1CILi128EEENS7_ILi64EEENS7_ILi192EEEEEELi192ENS_6half_tEfNS_4arch4Sm80ELb1ELb0ELb1ELb1ELb0ELb1ELb1ELb0EEENS1_21CollectiveEpilogueFwdINS6_IJS8_SA_S9_EEENS6_IJNS7_ILi1EEESI_SI_EEESC_SE_Li256ELb1ELb1ELb0ELb0EEENS1_19SingleTileSchedulerILb1ELb0ELb1ELi128EEEEEEEEEvNT_6ParamsE,(.L_x_26 - _ZN7cutlass13device_kernelIN5flash19enable_sm80_to_sm89INS1_16FlashAttnFwdSm80INS1_25CollectiveMainloopFwdSm80ILi8ELi1ELb0EN4cute5tupleIJNS5_1CILi128EEENS7_ILi64EEENS7_ILi192EEEEEELi192ENS_6half_tEfNS_4arch4Sm80ELb1ELb0ELb1ELb1ELb0ELb1ELb1ELb0EEENS1_21CollectiveEpilogueFwdINS6_IJS8_SA_S9_EEENS6_IJNS7_ILi1EEESI_SI_EEESC_SE_Li256ELb1ELb1ELb0ELb0EEENS1_19SingleTileSchedulerILb1ELb0ELb1ELi128EEEEEEEEEvNT_6ParamsE)
        .other          _ZN7cutlass13device_kernelIN5flash19enable_sm80_to_sm89INS1_16FlashAttnFwdSm80INS1_25CollectiveMainloopFwdSm80ILi8ELi1ELb0EN4cute5tupleIJNS5_1CILi128EEENS7_ILi64EEENS7_ILi192EEEEEELi192ENS_6half_tEfNS_4arch4Sm80ELb1ELb0ELb1ELb1ELb0ELb1ELb1ELb0EEENS1_21CollectiveEpilogueFwdINS6_IJS8_SA_S9_EEENS6_IJNS7_ILi1EEESI_SI_EEESC_SE_Li256ELb1ELb1ELb0ELb0EEENS1_19SingleTileSchedulerILb1ELb0ELb1ELi128EEEEEEEEEvNT_6ParamsE,@"STO_CUDA_ENTRY STV_DEFAULT"
_ZN7cutlass13device_kernelIN5flash19enable_sm80_to_sm89INS1_16FlashAttnFwdSm80INS1_25CollectiveMainloopFwdSm80ILi8ELi1ELb0EN4cute5tupleIJNS5_1CILi128EEENS7_ILi64EEENS7_ILi192EEEEEELi192ENS_6half_tEfNS_4arch4Sm80ELb1ELb0ELb1ELb1ELb0ELb1ELb1ELb0EEENS1_21CollectiveEpilogueFwdINS6_IJS8_SA_S9_EEENS6_IJNS7_ILi1EEESI_SI_EEESC_SE_Li256ELb1ELb1ELb0ELb0EEENS1_19SingleTileSchedulerILb1ELb0ELb1ELi128EEEEEEEEEvNT_6ParamsE:
[----:B------:R-:W-:Y:S01]  /*0000*/  LDC R1, c[0x0][0x28] ;  /* 0x00000a00ff017b82 */ /* 0x000fe20000000800 */
[----:B------:R-:W-:Y:S05]  /*0010*/  EXIT ;  /* 0x000000000000794d */ /* 0x000fea0003800000 */
.L_x_8:
        /* <DEDUP_REMOVED lines=14> */
.L_x_26:


//--------------------- .text._ZN7cutlass13device_kernelIN5flash19enable_sm80_to_sm89INS1_16FlashAttnFwdSm80INS1_25CollectiveMainloopFwdSm80ILi8ELi2ELb1EN4cute5tupleIJNS5_1CILi128EEENS7_ILi96EEENS7_ILi192EEEEEELi192ENS_6half_tEfNS_4arch4Sm80ELb0ELb0ELb1ELb0ELb0ELb0ELb1ELb0EEENS1_21CollectiveEpilogueFwdINS6_IJS8_SA_S9_EEENS6_IJNS7_ILi1EEESI_SI_EEESC_SE_Li256ELb0ELb1ELb0ELb0EEENS1_19SingleTileSchedulerILb0ELb0ELb1ELi128EEEEEEEEEvNT_6ParamsE --------------------------
	.section	.text._ZN7cutlass13device_kernelIN5flash19enable_sm80_to_sm89INS1_16FlashAttnFwdSm80INS1_25CollectiveMainloopFwdSm80ILi8ELi2ELb1EN4cute5tupleIJNS5_1CILi128EEENS7_ILi96EEENS7_ILi192EEEEEELi192ENS_6half_tEfNS_4arch4Sm80ELb0ELb0ELb1ELb0ELb0ELb0ELb1ELb0EEENS1_21CollectiveEpilogueFwdINS6_IJS8_SA_S9_EEENS6_IJNS7_ILi1EEESI_SI_EEESC_SE_Li256ELb0ELb1ELb0ELb0EEENS1_19SingleTileSchedulerILb0ELb0ELb1ELi128EEEEEEEEEvNT_6ParamsE,"ax",@progbits
	.align	128
.text._ZN7cutlass13device_kernelIN5flash19enable_sm80_to_sm89INS1_16FlashAttnFwdSm80INS1_25CollectiveMainloopFwdSm80ILi8ELi2ELb1EN4cute5tupleIJNS5_1CILi128EEENS7_ILi96EEENS7_ILi192EEEEEELi192ENS_6half_tEfNS_4arch4Sm80ELb0ELb0ELb1ELb0ELb0ELb0ELb1ELb0EEENS1_21CollectiveEpilogueFwdINS6_IJS8_SA_S9_EEENS6_IJNS7_ILi1EEESI_SI_EEESC_SE_Li256ELb0ELb1ELb0ELb0EEENS1_19SingleTileSchedulerILb0ELb0ELb1ELi128EEEEEEEEEvNT_6ParamsE:
        .type           _ZN7cutlass13device_kernelIN5flash19enable_sm80_to_sm89INS1_16FlashAttnFwdSm80INS1_25CollectiveMainloopFwdSm80ILi8ELi2ELb1EN4cute5tupleIJNS5_1CILi128EEENS7_ILi96EEENS7_ILi192EEEEEELi192ENS_6half_tEfNS_4arch4Sm80ELb0ELb0ELb1ELb0ELb0ELb0ELb1ELb0EEENS1_21CollectiveEpilogueFwdINS6_IJS8_SA_S9_EEENS6_IJNS7_ILi1EEESI_SI_EEESC_SE_Li256ELb0ELb1ELb0ELb0EEENS1_19SingleTileSchedulerILb0ELb0ELb1ELi128EEEEEEEEEvNT_6ParamsE,@function
        .size           _ZN7cutlass13device_kernelIN5flash19enable_sm80_to_sm89INS1_16FlashAttnFwdSm80INS1_25CollectiveMainloopFwdSm80ILi8ELi2ELb1EN4cute5tupleIJNS5_1CILi128EEENS7_ILi96EEENS7_ILi192EEEEEELi192ENS_6half_tEfNS_4arch4Sm80ELb0ELb0ELb1ELb0ELb0ELb0ELb1ELb0EEENS1_21CollectiveEpilogueFwdINS6_IJS8_SA_S9_EEENS6_IJNS7_ILi1EEESI_SI_EEESC_SE_Li256ELb0ELb1ELb0ELb0EEENS1_19SingleTileSchedulerILb0ELb0ELb1ELi128EEEEEEEEEvNT_6ParamsE,(.L_x_27 - _ZN7cutlass13device_kernelIN5flash19enable_sm80_to_sm89INS1_16FlashAttnFwdSm80INS1_25CollectiveMainloopFwdSm80ILi8ELi2ELb1EN4cute5tupleIJNS5_1CILi128EEENS7_ILi96EEENS7_ILi192EEEEEELi192ENS_6half_tEfNS_4arch4Sm80ELb0ELb0ELb1ELb0ELb0ELb0ELb1ELb0EEENS1_21CollectiveEpilogueFwdINS6_IJS8_SA_S9_EEENS6_IJNS7_ILi1EEESI_SI_EEESC_SE_Li256ELb0ELb1ELb0ELb0EEENS1_19SingleTileSchedulerILb0ELb0ELb1ELi128EEEEEEEEEvNT_6ParamsE)
        .other          _ZN7cutlass13device_kernelIN5flash19enable_sm80_to_sm89INS1_16FlashAttnFwdSm80INS1_25CollectiveMainloopFwdSm80ILi8ELi2ELb1EN4cute5tupleIJNS5_1CILi128EEENS7_ILi96EEENS7_ILi192EEEEEELi192ENS_6half_tEfNS_4arch4Sm80ELb0ELb0ELb1ELb0ELb0ELb0ELb1ELb0EEENS1_21CollectiveEpilogueFwdINS6_IJS8_SA_S9_EEENS6_IJNS7_ILi1EEESI_SI_EEESC_SE_Li256ELb0ELb1ELb0ELb0EEENS1_19SingleTileSchedulerILb0ELb0ELb1ELi128EEEEEEEEEvNT_6ParamsE,@"STO_CUDA_ENTRY STV_DEFAULT"
_ZN7cutlass13device_kernelIN5flash19enable_sm80_to_sm89INS1_16FlashAttnFwdSm80INS1_25CollectiveMainloopFwdSm80ILi8ELi2ELb1EN4cute5tupleIJNS5_1CILi128EEENS7_ILi96EEENS7_ILi192EEEEEELi192ENS_6half_tEfNS_4arch4Sm80ELb0ELb0ELb1ELb0ELb0ELb0ELb1ELb0EEENS1_21CollectiveEpilogueFwdINS6_IJS8_SA_S9_EEENS6_IJNS7_ILi1EEESI_SI_EEESC_SE_Li256ELb0ELb1ELb0ELb0EEENS1_19SingleTileSchedulerILb0ELb0ELb1ELi128EEEEEEEEEvNT_6ParamsE:
[----:B------:R-:W-:Y:S01]  /*0000*/  LDC R1, c[0x0][0x28] ;  /* 0x00000a00ff017b82 */ /* 0x000fe20000000800 */
[----:B------:R-:W-:Y:S05]  /*0010*/  EXIT ;  /* 0x000000000000794d */ /* 0x000fea0003800000 */
.L_x_9:
        /* <DEDUP_REMOVED lines=14> */
.L_x_27:


//--------------------- .text._ZN7cutlass13device_kernelIN5flash19enable_sm80_to_sm89INS1_16FlashAttnFwdSm80INS1_25CollectiveMainloopFwdSm80ILi8ELi2ELb1EN4cute5tupleIJNS5_1CILi128EEENS7_ILi96EEENS7_ILi192EEEEEELi192ENS_6half_tEfNS_4arch4Sm80ELb0ELb0ELb1ELb1ELb0ELb0ELb1ELb0EEENS1_21CollectiveEpilogueFwdINS6_IJS8_SA_S9_EEENS6_IJNS7_ILi1EEESI_SI_EEESC_SE_Li256ELb1ELb1ELb0ELb0EEENS1_19SingleTileSchedulerILb1ELb0ELb1ELi128EEEEEEEEEvNT_6ParamsE --------------------------
	.section	.text._ZN7cutlass13device_kernelIN5flash19enable_sm80_to_sm89INS1_16FlashAttnFwdSm80INS1_25CollectiveMainloopFwdSm80ILi8ELi2ELb1EN4cute5tupleIJNS5_1CILi128EEENS7_ILi96EEENS7_ILi192EEEEEELi192ENS_6half_tEfNS_4arch4Sm80ELb0ELb0ELb1ELb1ELb0ELb0ELb1ELb0EEENS1_21CollectiveEpilogueFwdINS6_IJS8_SA_S9_EEENS6_IJNS7_ILi1EEESI_SI_EEESC_SE_Li256ELb1ELb1ELb0ELb0EEENS1_19SingleTileSchedulerILb1ELb0ELb1ELi128EEEEEEEEEvNT_6ParamsE,"ax",@progbits
	.align	128
.text._ZN7cutlass13device_kernelIN5flash19enable_sm80_to_sm89INS1_16FlashAttnFwdSm80INS1_25CollectiveMainloopFwdSm80ILi8ELi2ELb1EN4cute5tupleIJNS5_1CILi128EEENS7_ILi96EEENS7_ILi192EEEEEELi192ENS_6half_tEfNS_4arch4Sm80ELb0ELb0ELb1ELb1ELb0ELb0ELb1ELb0EEENS1_21CollectiveEpilogueFwdINS6_IJS8_SA_S9_EEENS6_IJNS7_ILi1EEESI_SI_EEESC_SE_Li256ELb1ELb1ELb0ELb0EEENS1_19SingleTileSchedulerILb1ELb0ELb1ELi128EEEEEEEEEvNT_6ParamsE:
        .type           _ZN7cutlass13device_kernelIN5flash19enable_sm80_to_sm89INS1_16FlashAttnFwdSm80INS1_25CollectiveMainloopFwdSm80ILi8ELi2ELb1EN4cute5tupleIJNS5_1CILi128EEENS7_ILi96EEENS7_ILi192EEEEEELi192ENS_6half_tEfNS_4arch4Sm80ELb0ELb0ELb1ELb1ELb0ELb0ELb1ELb0EEENS1_21CollectiveEpilogueFwdINS6_IJS8_SA_S9_EEENS6_IJNS7_ILi1EEESI_SI_EEESC_SE_Li256ELb1ELb1ELb0ELb0EEENS1_19SingleTileSchedulerILb1ELb0ELb1ELi128EEEEEEEEEvNT_6ParamsE,@function
        .size           _ZN7cutlass13device_kernelIN5flash19enable_sm80_to_sm89INS1_16FlashAttnFwdSm80INS1_25CollectiveMainloopFwdSm80ILi8ELi2ELb1EN4cute5tupleIJNS5_1CILi128EEENS7_ILi96EEENS7_ILi192EEEEEELi192ENS_6half_tEfNS_4arch4Sm80ELb0ELb0ELb1ELb1ELb0ELb0ELb1ELb0EEENS1_21CollectiveEpilogueFwdINS6_IJS8_SA_S9_EEENS6_IJNS7_ILi1EEESI_SI_EEESC_SE_Li256ELb1ELb1ELb0ELb0EEENS1_19SingleTileSchedulerILb1ELb0ELb1ELi128EEEEEEEEEvNT_6ParamsE,(.L_x_28 - _ZN7cutlass13device_kernelIN5flash19enable_sm80_to_sm89INS1_16FlashAttnFwdSm80INS1_25CollectiveMainloopFwdSm80ILi8ELi2ELb1EN4cute5tupleIJNS5_1CILi128EEENS7_ILi96EEENS7_ILi192EEEEEELi192ENS_6half_tEfNS_4arch4Sm80ELb0ELb0ELb1ELb1ELb0ELb0ELb1ELb0EEENS1_21CollectiveEpilogueFwdINS6_IJS8_SA_S9_EEENS6_IJNS7_ILi1EEESI_SI_EEESC_SE_Li256ELb1ELb1ELb0ELb0EEENS1_19SingleTileSchedulerILb1ELb0ELb1ELi128EEEEEEEEEvNT_6ParamsE)
        .other          _ZN7cutlass13device_kernelIN5flash19enable_sm80_to_sm89INS1_16FlashAttnFwdSm80INS1_25CollectiveMainloopFwdSm80ILi8ELi2ELb1EN4cute5tupleIJNS5_1CILi128EEENS7_ILi96EEENS7_ILi192EEEEEELi192ENS_6half_tEfNS_4arch4Sm80ELb0ELb0ELb1ELb1ELb0ELb0ELb1ELb0EEENS1_21CollectiveEpilogueFwdINS6_IJS8_SA_S9_EEENS6_IJNS7_ILi1EEESI_SI_EEESC_SE_Li256ELb1ELb1ELb0ELb0EEENS1_19SingleTileSchedulerILb1ELb0ELb1ELi128EEEEEEEEEvNT_6ParamsE,@"STO_CUDA_ENTRY STV_DEFAULT"
_ZN7cutlass13device_kernelIN5flash19enable_sm80_to_sm89INS1_16FlashAttnFwdSm80INS1_25CollectiveMainloopFwdSm80ILi8ELi2ELb1EN4cute5tupleIJNS5_1CILi128EEENS7_ILi96EEENS7_ILi192EEEEEELi192ENS_6half_tEfNS_4arch4Sm80ELb0ELb0ELb1ELb1ELb0ELb0ELb1ELb0EEENS1_21CollectiveEpilogueFwdINS6_IJS8_SA_S9_EEENS6_IJNS7_ILi1EEESI_SI_EEESC_SE_Li256ELb1ELb1ELb0ELb0EEENS1_19SingleTileSchedulerILb1ELb0ELb1ELi128EEEEEEEEEvNT_6ParamsE:
[----:B------:R-:W-:Y:S01]  /*0000*/  LDC R1, c[0x0][0x28] ;  /* 0x00000a00ff017b82 */ /* 0x000fe20000000800 */
[----:B------:R-:W-:Y:S05]  /*0010*/  EXIT ;  /* 0x000000000000794d */ /* 0x000fea0003800000 */
.L_x_10:
        /* <DEDUP_REMOVED lines=14> */
.L_x_28:


//--------------------- .text._ZN7cutlass13device_kernelIN5flash19enable_sm80_to_sm89INS1_16FlashAttnFwdSm80INS1_25CollectiveMainloopFwdSm80ILi8ELi2ELb0EN4cute5tupleIJNS5_1CILi128EEENS7_ILi64EEENS7_ILi192EEEEEELi192ENS_6half_tEfNS_4arch4Sm80ELb0ELb0ELb1ELb1ELb0ELb1ELb1ELb0EEENS1_21CollectiveEpilogueFwdINS6_IJS8_SA_S9_EEENS6_IJNS7_ILi1EEESI_SI_EEESC_SE_Li256ELb1ELb1ELb0ELb0EEENS1_19SingleTileSchedulerILb1ELb0ELb1ELi128EEEEEEEEEvNT_6ParamsE --------------------------
	.section	.text._ZN7cutlass13device_kernelIN5flash19enable_sm80_to_sm89INS1_16FlashAttnFwdSm80INS1_25CollectiveMainloopFwdSm80ILi8ELi2ELb0EN4cute5tupleIJNS5_1CILi128EEENS7_ILi64EEENS7_ILi192EEEEEELi192ENS_6half_tEfNS_4arch4Sm80ELb0ELb0ELb1ELb1ELb0ELb1ELb1ELb0EEENS1_21CollectiveEpilogueFwdINS6_IJS8_SA_S9_EEENS6_IJNS7_ILi1EEESI_SI_EEESC_SE_Li256ELb1ELb1ELb0ELb0EEENS1_19SingleTileSchedulerILb1ELb0ELb1ELi128EEEEEEEEEvNT_6ParamsE,"ax",@progbits
	.align	128
.text._ZN7cutlass13device_kernelIN5flash19enable_sm80_to_sm89INS1_16FlashAttnFwdSm80INS1_25CollectiveMainloopFwdSm80ILi8ELi2ELb0EN4cute5tupleIJNS5_1CILi128EEENS7_ILi64EEENS7_ILi192EEEEEELi192ENS_6half_tEfNS_4arch4Sm80ELb0ELb0ELb1ELb1ELb0ELb1ELb1ELb0EEENS1_21CollectiveEpilogueFwdINS6_IJS8_SA_S9_EEENS6_IJNS7_ILi1EEESI_SI_EEESC_SE_Li256ELb1ELb1ELb0ELb0EEENS1_19SingleTileSchedulerILb1ELb0ELb1ELi128EEEEEEEEEvNT_6ParamsE:
        .type           _ZN7cutlass13device_kernelIN5flash19enable_sm80_to_sm89INS1_16FlashAttnFwdSm80INS1_25CollectiveMainloopFwdSm80ILi8ELi2ELb0EN4cute5tupleIJNS5_1CILi128EEENS7_ILi64EEENS7_ILi192EEEEEELi192ENS_6half_tEfNS_4arch4Sm80ELb0ELb0ELb1ELb1ELb0ELb1ELb1ELb0EEENS1_21CollectiveEpilogueFwdINS6_IJS8_SA_S9_EEENS6_IJNS7_ILi1EEESI_SI_EEESC_SE_Li256ELb1ELb1ELb0ELb0EEENS1_19SingleTileSchedulerILb1ELb0ELb1ELi128EEEEEEEEEvNT_6ParamsE,@function
        .size           _ZN7cutlass13device_kernelIN5flash19enable_sm80_to_sm89INS1_16FlashAttnFwdSm80INS1_25CollectiveMainloopFwdSm80ILi8ELi2ELb0EN4cute5tupleIJNS5_1CILi128EEENS7_ILi64EEENS7_ILi192EEEEEELi192ENS_6half_tEfNS_4arch4Sm80ELb0ELb0ELb1ELb1ELb0ELb1ELb1ELb0EEENS1_21CollectiveEpilogueFwdINS6_IJS8_SA_S9_EEENS6_IJNS7_ILi1EEESI_SI_EEESC_SE_Li256ELb1ELb1ELb0ELb0EEENS1_19SingleTileSchedulerILb1ELb0ELb1ELi128EEEEEEEEEvNT_6ParamsE,(.L_x_29 - _ZN7cutlass13device_kernelIN5flash19enable_sm80_to_sm89INS1_16FlashAttnFwdSm80INS1_25CollectiveMainloopFwdSm80ILi8ELi2ELb0EN4cute5tupleIJNS5_1CILi128EEENS7_ILi64EEENS7_ILi192EEEEEELi192ENS_6half_tEfNS_4arch4Sm80ELb0ELb0ELb1ELb1ELb0ELb1ELb1ELb0EEENS1_21CollectiveEpilogueFwdINS6_IJS8_SA_S9_EEENS6_IJNS7_ILi1EEESI_SI_EEESC_SE_Li256ELb1ELb1ELb0ELb0EEENS1_19SingleTileSchedulerILb1ELb0ELb1ELi128EEEEEEEEEvNT_6ParamsE)
        .other          _ZN7cutlass13device_kernelIN5flash19enable_sm80_to_sm89INS1_16FlashAttnFwdSm80INS1_25CollectiveMainloopFwdSm80ILi8ELi2ELb0EN4cute5tupleIJNS5_1CILi128EEENS7_ILi64EEENS7_ILi192EEEEEELi192ENS_6half_tEfNS_4arch4Sm80ELb0ELb0ELb1ELb1ELb0ELb1ELb1ELb0EEENS1_21CollectiveEpilogueFwdINS6_IJS8_SA_S9_EEENS6_IJNS7_ILi1EEESI_SI_EEESC_SE_Li256ELb1ELb1ELb0ELb0EEENS1_19SingleTileSchedulerILb1ELb0ELb1ELi128EEEEEEEEEvNT_6ParamsE,@"STO_CUDA_ENTRY STV_DEFAULT"
_ZN7cutlass13device_kernelIN5flash19enable_sm80_to_sm89INS1_16FlashAttnFwdSm80INS1_25CollectiveMainloopFwdSm80ILi8ELi2ELb0EN4cute5tupleIJNS5_1CILi128EEENS7_ILi64EEENS7_ILi192EEEEEELi192ENS_6half_tEfNS_4arch4Sm80ELb0ELb0ELb1ELb1ELb0ELb1ELb1ELb0EEENS1_21CollectiveEpilogueFwdINS6_IJS8_SA_S9_EEENS6_IJNS7_ILi1EEESI_SI_EEESC_SE_Li256ELb1ELb1ELb0ELb0EEENS1_19SingleTileSchedulerILb1ELb0ELb1ELi128EEEEEEEEEvNT_6ParamsE:
[----:B------:R-:W-:Y:S01]  /*0000*/  LDC R1, c[0x0][0x28] ;  /* 0x00000a00ff017b82 */ /* 0x000fe20000000800 */
[----:B------:R-:W-:Y:S05]  /*0010*/  EXIT ;  /* 0x000000000000794d */ /* 0x000fea0003800000 */
.L_x_11:
        /* <DEDUP_REMOVED lines=14> */
.L_x_29:


//--------------------- .text._ZN7cutlass13device_kernelIN5flash19enable_sm80_to_sm89INS1_16FlashAttnFwdSm80INS1_25CollectiveMainloopFwdSm80ILi8ELi2ELb0EN4cute5tupleIJNS5_1CILi128EEENS7_ILi64EEENS7_ILi192EEEEEELi192ENS_6half_tEfNS_4arch4Sm80ELb0ELb1ELb1ELb0ELb0ELb0ELb1ELb0EEENS1_21CollectiveEpilogueFwdINS6_IJS8_SA_S9_EEENS6_IJNS7_ILi1EEESI_SI_EEESC_SE_Li256ELb0ELb1ELb0ELb0EEENS1_19SingleTileSchedulerILb0ELb0ELb1ELi128EEEEEEEEEvNT_6ParamsE --------------------------
	.section	.text._ZN7cutlass13device_kernelIN5flash19enable_sm80_to_sm89INS1_16FlashAttnFwdSm80INS1_25CollectiveMainloopFwdSm80ILi8ELi2ELb0EN4cute5tupleIJNS5_1CILi128EEENS7_ILi64EEENS7_ILi192EEEEEELi192ENS_6half_tEfNS_4arch4Sm80ELb0ELb1ELb1ELb0ELb0ELb0ELb1ELb0EEENS1_21CollectiveEpilogueFwdINS6_IJS8_SA_S9_EEENS6_IJNS7_ILi1EEESI_SI_EEESC_SE_Li256ELb0ELb1ELb0ELb0EEENS1_19SingleTileSchedulerILb0ELb0ELb1ELi128EEEEEEEEEvNT_6ParamsE,"ax",@progbits
	.align	128
.text._ZN7cutlass13device_kernelIN5flash19enable_sm80_to_sm89INS1_16FlashAttnFwdSm80INS1_25CollectiveMainloopFwdSm80ILi8ELi2ELb0EN4cute5tupleIJNS5_1CILi128EEENS7_ILi64EEENS7_ILi192EEEEEELi192ENS_6half_tEfNS_4arch4Sm80ELb0ELb1ELb1ELb0ELb0ELb0ELb1ELb0EEENS1_21CollectiveEpilogueFwdINS6_IJS8_SA_S9_EEENS6_IJNS7_ILi1EEESI_SI_EEESC_SE_Li256ELb0ELb1ELb0ELb0EEENS1_19SingleTileSchedulerILb0ELb0ELb1ELi128EEEEEEEEEvNT_6ParamsE:
        .type           _ZN7cutlass13device_kernelIN5flash19enable_sm80_to_sm89INS1_16FlashAttnFwdSm80INS1_25CollectiveMainloopFwdSm80ILi8ELi2ELb0EN4cute5tupleIJNS5_1CILi128EEENS7_ILi64EEENS7_ILi192EEEEEELi192ENS_6half_tEfNS_4arch4Sm80ELb0ELb1ELb1ELb0ELb0ELb0ELb1ELb0EEENS1_21CollectiveEpilogueFwdINS6_IJS8_SA_S9_EEENS6_IJNS7_ILi1EEESI_SI_EEESC_SE_Li256ELb0ELb1ELb0ELb0EEENS1_19SingleTileSchedulerILb0ELb0ELb1ELi128EEEEEEEEEvNT_6ParamsE,@function
        .size           _ZN7cutlass13device_kernelIN5flash19enable_sm80_to_sm89INS1_16FlashAttnFwdSm80INS1_25CollectiveMainloopFwdSm80ILi8ELi2ELb0EN4cute5tupleIJNS5_1CILi128EEENS7_ILi64EEENS7_ILi192EEEEEELi192ENS_6half_tEfNS_4arch4Sm80ELb0ELb1ELb1ELb0ELb0ELb0ELb1ELb0EEENS1_21CollectiveEpilogueFwdINS6_IJS8_SA_S9_EEENS6_IJNS7_ILi1EEESI_SI_EEESC_SE_Li256ELb0ELb1ELb0ELb0EEENS1_19SingleTileSchedulerILb0ELb0ELb1ELi128EEEEEEEEEvNT_6ParamsE,(.L_x_30 - _ZN7cutlass13device_kernelIN5flash19enable_sm80_to_sm89INS1_16FlashAttnFwdSm80INS1_25CollectiveMainloopFwdSm80ILi8ELi2ELb0EN4cute5tupleIJNS5_1CILi128EEENS7_ILi64EEENS7_ILi192EEEEEELi192ENS_6half_tEfNS_4arch4Sm80ELb0ELb1ELb1ELb0ELb0ELb0ELb1ELb0EEENS1_21CollectiveEpilogueFwdINS6_IJS8_SA_S9_EEENS6_IJNS7_ILi1EEESI_SI_EEESC_SE_Li256ELb0ELb1ELb0ELb0EEENS1_19SingleTileSchedulerILb0ELb0ELb1ELi128EEEEEEEEEvNT_6ParamsE)
        .other          _ZN7cutlass13device_kernelIN5flash19enable_sm80_to_sm89INS1_16FlashAttnFwdSm80INS1_25CollectiveMainloopFwdSm80ILi8ELi2ELb0EN4cute5tupleIJNS5_1CILi128EEENS7_ILi64EEENS7_ILi192EEEEEELi192ENS_6half_tEfNS_4arch4Sm80ELb0ELb1ELb1ELb0ELb0ELb0ELb1ELb0EEENS1_21CollectiveEpilogueFwdINS6_IJS8_SA_S9_EEENS6_IJNS7_ILi1EEESI_SI_EEESC_SE_Li256ELb0ELb1ELb0ELb0EEENS1_19SingleTileSchedulerILb0ELb0ELb1ELi128EEEEEEEEEvNT_6ParamsE,@"STO_CUDA_ENTRY STV_DEFAULT"
_ZN7cutlass13device_kernelIN5flash19enable_sm80_to_sm89INS1_16FlashAttnFwdSm80INS1_25CollectiveMainloopFwdSm80ILi8ELi2ELb0EN4cute5tupleIJNS5_1CILi128EEENS7_ILi64EEENS7_ILi192EEEEEELi192ENS_6half_tEfNS_4arch4Sm80ELb0ELb1ELb1ELb0ELb0ELb0ELb1ELb0EEENS1_21CollectiveEpilogueFwdINS6_IJS8_SA_S9_EEENS6_IJNS7_ILi1EEESI_SI_EEESC_SE_Li256ELb0ELb1ELb0ELb0EEENS1_19SingleTileSchedulerILb0ELb0ELb1ELi128EEEEEEEEEvNT_6ParamsE:
[----:B------:R-:W-:Y:S01]  /*0000*/  LDC R1, c[0x0][0x28] ;  /* 0x00000a00ff017b82 */ /* 0x000fe20000000800 */
[----:B------:R-:W-:Y:S05]  /*0010*/  EXIT ;  /* 0x000000000000794d */ /* 0x000fea0003800000 */
.L_x_12:
        /* <DEDUP_REMOVED lines=14> */
.L_x_30:


//--------------------- .text._ZN7cutlass13device_kernelIN5flash19enable_sm80_to_sm89INS1_16FlashAttnFwdSm80INS1_25CollectiveMainloopFwdSm80ILi8ELi2ELb0EN4cute5tupleIJNS5_1CILi128EEENS7_ILi64EEENS7_ILi192EEEEEELi192ENS_6half_tEfNS_4arch4Sm80ELb0ELb1ELb1ELb1ELb0ELb0ELb1ELb0EEENS1_21CollectiveEpilogueFwdINS6_IJS8_SA_S9_EEENS6_IJNS7_ILi1EEESI_SI_EEESC_SE_Li256ELb1ELb1ELb0ELb0EEENS1_19SingleTileSchedulerILb1ELb0ELb1ELi128EEEEEEEEEvNT_6ParamsE --------------------------
	.section	.text._ZN7cutlass13device_kernelIN5flash19enable_sm80_to_sm89INS1_16FlashAttnFwdSm80INS1_25CollectiveMainloopFwdSm80ILi8ELi2ELb0EN4cute5tupleIJNS5_1CILi128EEENS7_ILi64EEENS7_ILi192EEEEEELi192ENS_6half_tEfNS_4arch4Sm80ELb0ELb1ELb1ELb1ELb0ELb0ELb1ELb0EEENS1_21CollectiveEpilogueFwdINS6_IJS8_SA_S9_EEENS6_IJNS7_ILi1EEESI_SI_EEESC_SE_Li256ELb1ELb1ELb0ELb0EEENS1_19SingleTileSchedulerILb1ELb0ELb1ELi128EEEEEEEEEvNT_6ParamsE,"ax",@progbits
	.align	128
.text._ZN7cutlass13device_kernelIN5flash19enable_sm80_to_sm89INS1_16FlashAttnFwdSm80INS1_25CollectiveMainloopFwdSm80ILi8ELi2ELb0EN4cute5tupleIJNS5_1CILi128EEENS7_ILi64EEENS7_ILi192EEEEEELi192ENS_6half_tEfNS_4arch4Sm80ELb0ELb1ELb1ELb1ELb0ELb0ELb1ELb0EEENS1_21CollectiveEpilogueFwdINS6_IJS8_SA_S9_EEENS6_IJNS7_ILi1EEESI_SI_EEESC_SE_Li256ELb1ELb1ELb0ELb0EEENS1_19SingleTileSchedulerILb1ELb0ELb1ELi128EEEEEEEEEvNT_6ParamsE:
        .type           _ZN7cutlass13device_kernelIN5flash19enable_sm80_to_sm89INS1_16FlashAttnFwdSm80INS1_25CollectiveMainloopFwdSm80ILi8ELi2ELb0EN4cute5tupleIJNS5_1CILi128EEENS7_ILi64EEENS7_ILi192EEEEEELi192ENS_6half_tEfNS_4arch4Sm80ELb0ELb1ELb1ELb1ELb0ELb0ELb1ELb0EEENS1_21CollectiveEpilogueFwdINS6_IJS8_SA_S9_EEENS6_IJNS7_ILi1EEESI_SI_EEESC_SE_Li256ELb1ELb1ELb0ELb0EEENS1_19SingleTileSchedulerILb1ELb0ELb1ELi128EEEEEEEEEvNT_6ParamsE,@function
        .size           _ZN7cutlass13device_kernelIN5flash19enable_sm80_to_sm89INS1_16FlashAttnFwdSm80INS1_25CollectiveMainloopFwdSm80ILi8ELi2ELb0EN4cute5tupleIJNS5_1CILi128EEENS7_ILi64EEENS7_ILi192EEEEEELi192ENS_6half_tEfNS_4arch4Sm80ELb0ELb1ELb1ELb1ELb0ELb0ELb1ELb0EEENS1_21CollectiveEpilogueFwdINS6_IJS8_SA_S9_EEENS6_IJNS7_ILi1EEESI_SI_EEESC_SE_Li256ELb1ELb1ELb0ELb0EEENS1_19SingleTileSchedulerILb1ELb0ELb1ELi128EEEEEEEEEvNT_6ParamsE,(.L_x_31 - _ZN7cutlass13device_kernelIN5flash19enable_sm80_to_sm89INS1_16FlashAttnFwdSm80INS1_25CollectiveMainloopFwdSm80ILi8ELi2ELb0EN4cute5tupleIJNS5_1CILi128EEENS7_ILi64EEENS7_ILi192EEEEEELi192ENS_6half_tEfNS_4arch4Sm80ELb0ELb1ELb1ELb1ELb0ELb0ELb1ELb0EEENS1_21CollectiveEpilogueFwdINS6_IJS8_SA_S9_EEENS6_IJNS7_ILi1EEESI_SI_EEESC_SE_Li256ELb1ELb1ELb0ELb0EEENS1_19SingleTileSchedulerILb1ELb0ELb1ELi128EEEEEEEEEvNT_6ParamsE)
        .other          _ZN7cutlass13device_kernelIN5flash19enable_sm80_to_sm89INS1_16FlashAttnFwdSm80INS1_25CollectiveMainloopFwdSm80ILi8ELi2ELb0EN4cute5tupleIJNS5_1CILi128EEENS7_ILi64EEENS7_ILi192EEEEEELi192ENS_6half_tEfNS_4arch4Sm80ELb0ELb1ELb1ELb1ELb0ELb0ELb1ELb0EEENS1_21CollectiveEpilogueFwdINS6_IJS8_SA_S9_EEENS6_IJNS7_ILi1EEESI_SI_EEESC_SE_Li256ELb1ELb1ELb0ELb0EEENS1_19SingleTileSchedulerILb1ELb0ELb1ELi128EEEEEEEEEvNT_6ParamsE,@"STO_CUDA_ENTRY STV_DEFAULT"
_ZN7cutlass13device_kernelIN5flash19enable_sm80_to_sm89INS1_16FlashAttnFwdSm80INS1_25CollectiveMainloopFwdSm80ILi8ELi2ELb0EN4cute5tupleIJNS5_1CILi128EEENS7_ILi64EEENS7_ILi192EEEEEELi192ENS_6half_tEfNS_4arch4Sm80ELb0ELb1ELb1ELb1ELb0ELb0ELb1ELb0EEENS1_21CollectiveEpilogueFwdINS6_IJS8_SA_S9_EEENS6_IJNS7_ILi1EEESI_SI_EEESC_SE_Li256ELb1ELb1ELb0ELb0EEENS1_19SingleTileSchedulerILb1ELb0ELb1ELi128EEEEEEEEEvNT_6ParamsE:
[----:B------:R-:W-:Y:S01]  /*0000*/  LDC R1, c[0x0][0x28] ;  /* 0x00000a00ff017b82 */ /* 0x000fe20000000800 */
[----:B------:R-:W-:Y:S05]  /*0010*/  EXIT ;  /* 0x000000000000794d */ /* 0x000fea0003800000 */
.L_x_13:
        /* <DEDUP_REMOVED lines=14> */
.L_x_31:


//--------------------- .text._ZN7cutlass13device_kernelIN5flash19enable_sm80_to_sm89INS1_16FlashAttnFwdSm80INS1_25CollectiveMainloopFwdSm80ILi8ELi2ELb0EN4cute5tupleIJNS5_1CILi128EEENS7_ILi64EEENS7_ILi192EEEEEELi192ENS_6half_tEfNS_4arch4Sm80ELb0ELb1ELb1ELb1ELb0ELb1ELb1ELb0EEENS1_21CollectiveEpilogueFwdINS6_IJS8_SA_S9_EEENS6_IJNS7_ILi1EEESI_SI_EEESC_SE_Li256ELb1ELb1ELb0ELb0EEENS1_19SingleTileSchedulerILb1ELb0ELb1ELi128EEEEEEEEEvNT_6ParamsE --------------------------
	.section	.text._ZN7cutlass13device_kernelIN5flash19enable_sm80_to_sm89INS1_16FlashAttnFwdSm80INS1_25CollectiveMainloopFwdSm80ILi8ELi2ELb0EN4cute5tupleIJNS5_1CILi128EEENS7_ILi64EEENS7_ILi192EEEEEELi192ENS_6half_tEfNS_4arch4Sm80ELb0ELb1ELb1ELb1ELb0ELb1ELb1ELb0EEENS1_21CollectiveEpilogueFwdINS6_IJS8_SA_S9_EEENS6_IJNS7_ILi1EEESI_SI_EEESC_SE_Li256ELb1ELb1ELb0ELb0EEENS1_19SingleTileSchedulerILb1ELb0ELb1ELi128EEEEEEEEEvNT_6ParamsE,"ax",@progbits
	.align	128
.text._ZN7cutlass13device_kernelIN5flash19enable_sm80_to_sm89INS1_16FlashAttnFwdSm80INS1_25CollectiveMainloopFwdSm80ILi8ELi2ELb0EN4cute5tupleIJNS5_1CILi128EEENS7_ILi64EEENS7_ILi192EEEEEELi192ENS_6half_tEfNS_4arch4Sm80ELb0ELb1ELb1ELb1ELb0ELb1ELb1ELb0EEENS1_21CollectiveEpilogueFwdINS6_IJS8_SA_S9_EEENS6_IJNS7_ILi1EEESI_SI_EEESC_SE_Li256ELb1ELb1ELb0ELb0EEENS1_19SingleTileSchedulerILb1ELb0ELb1ELi128EEEEEEEEEvNT_6ParamsE:
        .type           _ZN7cutlass13device_kernelIN5flash19enable_sm80_to_sm89INS1_16FlashAttnFwdSm80INS1_25CollectiveMainloopFwdSm80ILi8ELi2ELb0EN4cute5tupleIJNS5_1CILi128EEENS7_ILi64EEENS7_ILi192EEEEEELi192ENS_6half_tEfNS_4arch4Sm80ELb0ELb1ELb1ELb1ELb0ELb1ELb1ELb0EEENS1_21CollectiveEpilogueFwdINS6_IJS8_SA_S9_EEENS6_IJNS7_ILi1EEESI_SI_EEESC_SE_Li256ELb1ELb1ELb0ELb0EEENS1_19SingleTileSchedulerILb1ELb0ELb1ELi128EEEEEEEEEvNT_6ParamsE,@function
        .size           _ZN7cutlass13device_kernelIN5flash19enable_sm80_to_sm89INS1_16FlashAttnFwdSm80INS1_25CollectiveMainloopFwdSm80ILi8ELi2ELb0EN4cute5tupleIJNS5_1CILi128EEENS7_ILi64EEENS7_ILi192EEEEEELi192ENS_6half_tEfNS_4arch4Sm80ELb0ELb1ELb1ELb1ELb0ELb1ELb1ELb0EEENS1_21CollectiveEpilogueFwdINS6_IJS8_SA_S9_EEENS6_IJNS7_ILi1EEESI_SI_EEESC_SE_Li256ELb1ELb1ELb0ELb0EEENS1_19SingleTileSchedulerILb1ELb0ELb1ELi128EEEEEEEEEvNT_6ParamsE,(.L_x_32 - _ZN7cutlass13device_kernelIN5flash19enable_sm80_to_sm89INS1_16FlashAttnFwdSm80INS1_25CollectiveMainloopFwdSm80ILi8ELi2ELb0EN4cute5tupleIJNS5_1CILi128EEENS7_ILi64EEENS7_ILi192EEEEEELi192ENS_6half_tEfNS_4arch4Sm80ELb0ELb1ELb1ELb1ELb0ELb1ELb1ELb0EEENS1_21CollectiveEpilogueFwdINS6_IJS8_SA_S9_EEENS6_IJNS7_ILi1EEESI_SI_EEESC_SE_Li256ELb1ELb1ELb0ELb0EEENS1_19SingleTileSchedulerILb1ELb0ELb1ELi128EEEEEEEEEvNT_6ParamsE)
        .other          _ZN7cutlass13device_kernelIN5flash19enable_sm80_to_sm89INS1_16FlashAttnFwdSm80INS1_25CollectiveMainloopFwdSm80ILi8ELi2ELb0EN4cute5tupleIJNS5_1CILi128EEENS7_ILi64EEENS7_ILi192EEEEEELi192ENS_6half_tEfNS_4arch4Sm80ELb0ELb1ELb1ELb1ELb0ELb1ELb1ELb0EEENS1_21CollectiveEpilogueFwdINS6_IJS8_SA_S9_EEENS6_IJNS7_ILi1EEESI_SI_EEESC_SE_Li256ELb1ELb1ELb0ELb0EEENS1_19SingleTileSchedulerILb1ELb0ELb1ELi128EEEEEEEEEvNT_6ParamsE,@"STO_CUDA_ENTRY STV_DEFAULT"
_ZN7cutlass13device_kernelIN5flash19enable_sm80_to_sm89INS1_16FlashAttnFwdSm80INS1_25CollectiveMainloopFwdSm80ILi8ELi2ELb0EN4cute5tupleIJNS5_1CILi128EEENS7_ILi64EEENS7_ILi192EEEEEELi192ENS_6half_tEfNS_4arch4Sm80ELb0ELb1ELb1ELb1ELb0ELb1ELb1ELb0EEENS1_21CollectiveEpilogueFwdINS6_IJS8_SA_S9_EEENS6_IJNS7_ILi1EEESI_SI_EEESC_SE_Li256ELb1ELb1ELb0ELb0EEENS1_19SingleTileSchedulerILb1ELb0ELb1ELi128EEEEEEEEEvNT_6ParamsE:
[----:B------:R-:W-:Y:S01]  /*0000*/  LDC R1, c[0x0][0x28] ;  /* 0x00000a00ff017b82 */ /* 0x000fe20000000800 */
[----:B------:R-:W-:Y:S05]  /*0010*/  EXIT ;  /* 0x000000000000794d */ /* 0x000fea0003800000 */
.L_x_14:
        /* <DEDUP_REMOVED lines=14> */
.L_x_32:


//--------------------- .text._ZN7cutlass13device_kernelIN5flash19enable_sm80_to_sm89INS1_16FlashAttnFwdSm80INS1_25CollectiveMainloopFwdSm80ILi8ELi2ELb1EN4cute5tupleIJNS5_1CILi128EEENS7_ILi96EEENS7_ILi192EEEEEELi192ENS_6half_tEfNS_4arch4Sm80ELb1ELb0ELb1ELb0ELb0ELb0ELb1ELb0EEENS1_21CollectiveEpilogueFwdINS6_IJS8_SA_S9_EEENS6_IJNS7_ILi1EEESI_SI_EEESC_SE_Li256ELb0ELb1ELb0ELb0EEENS1_30DynamicPersistentTileSchedulerILi256ELi256ELb0ELb1ELb0EEEEEEEEEvNT_6ParamsE --------------------------
	.section	.text._ZN7cutlass13device_kernelIN5flash19enable_sm80_to_sm89INS1_16FlashAttnFwdSm80INS1_25CollectiveMainloopFwdSm80ILi8ELi2ELb1EN4cute5tupleIJNS5_1CILi128EEENS7_ILi96EEENS7_ILi192EEEEEELi192ENS_6half_tEfNS_4arch4Sm80ELb1ELb0ELb1ELb0ELb0ELb0ELb1ELb0EEENS1_21CollectiveEpilogueFwdINS6_IJS8_SA_S9_EEENS6_IJNS7_ILi1EEESI_SI_EEESC_SE_Li256ELb0ELb1ELb0ELb0EEENS1_30DynamicPersistentTileSchedulerILi256ELi256ELb0ELb1ELb0EEEEEEEEEvNT_6ParamsE,"ax",@progbits
	.align	128
.text._ZN7cutlass13device_kernelIN5flash19enable_sm80_to_sm89INS1_16FlashAttnFwdSm80INS1_25CollectiveMainloopFwdSm80ILi8ELi2ELb1EN4cute5tupleIJNS5_1CILi128EEENS7_ILi96EEENS7_ILi192EEEEEELi192ENS_6half_tEfNS_4arch4Sm80ELb1ELb0ELb1ELb0ELb0ELb0ELb1ELb0EEENS1_21CollectiveEpilogueFwdINS6_IJS8_SA_S9_EEENS6_IJNS7_ILi1EEESI_SI_EEESC_SE_Li256ELb0ELb1ELb0ELb0EEENS1_30DynamicPersistentTileSchedulerILi256ELi256ELb0ELb1ELb0EEEEEEEEEvNT_6ParamsE:
        .type           _ZN7cutlass13device_kernelIN5flash19enable_sm80_to_sm89INS1_16FlashAttnFwdSm80INS1_25CollectiveMainloopFwdSm80ILi8ELi2ELb1EN4cute5tupleIJNS5_1CILi128EEENS7_ILi96EEENS7_ILi192EEEEEELi192ENS_6half_tEfNS_4arch4Sm80ELb1ELb0ELb1ELb0ELb0ELb0ELb1ELb0EEENS1_21CollectiveEpilogueFwdINS6_IJS8_SA_S9_EEENS6_IJNS7_ILi1EEESI_SI_EEESC_SE_Li256ELb0ELb1ELb0ELb0EEENS1_30DynamicPersistentTileSchedulerILi256ELi256ELb0ELb1ELb0EEEEEEEEEvNT_6ParamsE,@function
        .size           _ZN7cutlass13device_kernelIN5flash19enable_sm80_to_sm89INS1_16FlashAttnFwdSm80INS1_25CollectiveMainloopFwdSm80ILi8ELi2ELb1EN4cute5tupleIJNS5_1CILi128EEENS7_ILi96EEENS7_ILi192EEEEEELi192ENS_6half_tEfNS_4arch4Sm80ELb1ELb0ELb1ELb0ELb0ELb0ELb1ELb0EEENS1_21CollectiveEpilogueFwdINS6_IJS8_SA_S9_EEENS6_IJNS7_ILi1EEESI_SI_EEESC_SE_Li256ELb0ELb1ELb0ELb0EEENS1_30DynamicPersistentTileSchedulerILi256ELi256ELb0ELb1ELb0EEEEEEEEEvNT_6ParamsE,(.L_x_33 - _ZN7cutlass13device_kernelIN5flash19enable_sm80_to_sm89INS1_16FlashAttnFwdSm80INS1_25CollectiveMainloopFwdSm80ILi8ELi2ELb1EN4cute5tupleIJNS5_1CILi128EEENS7_ILi96EEENS7_ILi192EEEEEELi192ENS_6half_tEfNS_4arch4Sm80ELb1ELb0ELb1ELb0ELb0ELb0ELb1ELb0EEENS1_21CollectiveEpilogueFwdINS6_IJS8_SA_S9_EEENS6_IJNS7_ILi1EEESI_SI_EEESC_SE_Li256ELb0ELb1ELb0ELb0EEENS1_30DynamicPersistentTileSchedulerILi256ELi256ELb0ELb1ELb0EEEEEEEEEvNT_6ParamsE)
        .other          _ZN7cutlass13device_kernelIN5flash19enable_sm80_to_sm89INS1_16FlashAttnFwdSm80INS1_25CollectiveMainloopFwdSm80ILi8ELi2ELb1EN4cute5tupleIJNS5_1CILi128EEENS7_ILi96EEENS7_ILi192EEEEEELi192ENS_6half_tEfNS_4arch4Sm80ELb1ELb0ELb1ELb0ELb0ELb0ELb1ELb0EEENS1_21CollectiveEpilogueFwdINS6_IJS8_SA_S9_EEENS6_IJNS7_ILi1EEESI_SI_EEESC_SE_Li256ELb0ELb1ELb0ELb0EEENS1_30DynamicPersistentTileSchedulerILi256ELi256ELb0ELb1ELb0EEEEEEEEEvNT_6ParamsE,@"STO_CUDA_ENTRY STV_DEFAULT"
_ZN7cutlass13device_kernelIN5flash19enable_sm80_to_sm89INS1_16FlashAttnFwdSm80INS1_25CollectiveMainloopFwdSm80ILi8ELi2ELb1EN4cute5tupleIJNS5_1CILi128EEENS7_ILi96EEENS7_ILi192EEEEEELi192ENS_6half_tEfNS_4arch4Sm80ELb1ELb0ELb1ELb0ELb0ELb0ELb1ELb0EEENS1_21CollectiveEpilogueFwdINS6_IJS8_SA_S9_EEENS6_IJNS7_ILi1EEESI_SI_EEESC_SE_Li256ELb0ELb1ELb0ELb0EEENS1_30DynamicPersistentTileSchedulerILi256ELi256ELb0ELb1ELb0EEEEEEEEEvNT_6ParamsE:
[----:B------:R-:W-:Y:S01]  /*0000*/  LDC R1, c[0x0][0x28] ;  /* 0x00000a00ff017b82 */ /* 0x000fe20000000800 */
[----:B------:R-:W-:Y:S05]  /*0010*/  EXIT ;  /* 0x000000000000794d */ /* 0x000fea0003800000 */
.L_x_15:
        /* <DEDUP_REMOVED lines=14> */
.L_x_33:


//--------------------- .text._ZN7cutlass13device_kernelIN5flash19enable_sm80_to_sm89INS1_16FlashAttnFwdSm80INS1_25CollectiveMainloopFwdSm80ILi8ELi2ELb1EN4cute5tupleIJNS5_1CILi128EEENS7_ILi96EEENS7_ILi192EEEEEELi192ENS_6half_tEfNS_4arch4Sm80ELb1ELb0ELb1ELb1ELb0ELb0ELb1ELb0EEENS1_21CollectiveEpilogueFwdINS6_IJS8_SA_S9_EEENS6_IJNS7_ILi1EEESI_SI_EEESC_SE_Li256ELb1ELb1ELb0ELb0EEENS1_19SingleTileSchedulerILb1ELb0ELb1ELi128EEEEEEEEEvNT_6ParamsE --------------------------
	.section	.text._ZN7cutlass13device_kernelIN5flash19enable_sm80_to_sm89INS1_16FlashAttnFwdSm80INS1_25CollectiveMainloopFwdSm80ILi8ELi2ELb1EN4cute5tupleIJNS5_1CILi128EEENS7_ILi96EEENS7_ILi192EEEEEELi192ENS_6half_tEfNS_4arch4Sm80ELb1ELb0ELb1ELb1ELb0ELb0ELb1ELb0EEENS1_21CollectiveEpilogueFwdINS6_IJS8_SA_S9_EEENS6_IJNS7_ILi1EEESI_SI_EEESC_SE_Li256ELb1ELb1ELb0ELb0EEENS1_19SingleTileSchedulerILb1ELb0ELb1ELi128EEEEEEEEEvNT_6ParamsE,"ax",@progbits
	.align	128
.text._ZN7cutlass13device_kernelIN5flash19enable_sm80_to_sm89INS1_16FlashAttnFwdSm80INS1_25CollectiveMainloopFwdSm80ILi8ELi2ELb1EN4cute5tupleIJNS5_1CILi128EEENS7_ILi96EEENS7_ILi192EEEEEELi192ENS_6half_tEfNS_4arch4Sm80ELb1ELb0ELb1ELb1ELb0ELb0ELb1ELb0EEENS1_21CollectiveEpilogueFwdINS6_IJS8_SA_S9_EEENS6_IJNS7_ILi1EEESI_SI_EEESC_SE_Li256ELb1ELb1ELb0ELb0EEENS1_19SingleTileSchedulerILb1ELb0ELb1ELi128EEEEEEEEEvNT_6ParamsE:
        .type           _ZN7cutlass13device_kernelIN5flash19enable_sm80_to_sm89INS1_16FlashAttnFwdSm80INS1_25CollectiveMainloopFwdSm80ILi8ELi2ELb1EN4cute5tupleIJNS5_1CILi128EEENS7_ILi96EEENS7_ILi192EEEEEELi192ENS_6half_tEfNS_4arch4Sm80ELb1ELb0ELb1ELb1ELb0ELb0ELb1ELb0EEENS1_21CollectiveEpilogueFwdINS6_IJS8_SA_S9_EEENS6_IJNS7_ILi1EEESI_SI_EEESC_SE_Li256ELb1ELb1ELb0ELb0EEENS1_19SingleTileSchedulerILb1ELb0ELb1ELi128EEEEEEEEEvNT_6ParamsE,@function
        .size           _ZN7cutlass13device_kernelIN5flash19enable_sm80_to_sm89INS1_16FlashAttnFwdSm80INS1_25CollectiveMainloopFwdSm80ILi8ELi2ELb1EN4cute5tupleIJNS5_1CILi128EEENS7_ILi96EEENS7_ILi192EEEEEELi192ENS_6half_tEfNS_4arch4Sm80ELb1ELb0ELb1ELb1ELb0ELb0ELb1ELb0EEENS1_21CollectiveEpilogueFwdINS6_IJS8_SA_S9_EEENS6_IJNS7_ILi1EEESI_SI_EEESC_SE_Li256ELb1ELb1ELb0ELb0EEENS1_19SingleTileSchedulerILb1ELb0ELb1ELi128EEEEEEEEEvNT_6ParamsE,(.L_x_34 - _ZN7cutlass13device_kernelIN5flash19enable_sm80_to_sm89INS1_16FlashAttnFwdSm80INS1_25CollectiveMainloopFwdSm80ILi8ELi2ELb1EN4cute5tupleIJNS5_1CILi128EEENS7_ILi96EEENS7_ILi192EEEEEELi192ENS_6half_tEfNS_4arch4Sm80ELb1ELb0ELb1ELb1ELb0ELb0ELb1ELb0EEENS1_21CollectiveEpilogueFwdINS6_IJS8_SA_S9_EEENS6_IJNS7_ILi1EEESI_SI_EEESC_SE_Li256ELb1ELb1ELb0ELb0EEENS1_19SingleTileSchedulerILb1ELb0ELb1ELi128EEEEEEEEEvNT_6ParamsE)
        .other          _ZN7cutlass13device_kernelIN5flash19enable_sm80_to_sm89INS1_16FlashAttnFwdSm80INS1_25CollectiveMainloopFwdSm80ILi8ELi2ELb1EN4cute5tupleIJNS5_1CILi128EEENS7_ILi96EEENS7_ILi192EEEEEELi192ENS_6half_tEfNS_4arch4Sm80ELb1ELb0ELb1ELb1ELb0ELb0ELb1ELb0EEENS1_21CollectiveEpilogueFwdINS6_IJS8_SA_S9_EEENS6_IJNS7_ILi1EEESI_SI_EEESC_SE_Li256ELb1ELb1ELb0ELb0EEENS1_19SingleTileSchedulerILb1ELb0ELb1ELi128EEEEEEEEEvNT_6ParamsE,@"STO_CUDA_ENTRY STV_DEFAULT"
_ZN7cutlass13device_kernelIN5flash19enable_sm80_to_sm89INS1_16FlashAttnFwdSm80INS1_25CollectiveMainloopFwdSm80ILi8ELi2ELb1EN4cute5tupleIJNS5_1CILi128EEENS7_ILi96EEENS7_ILi192EEEEEELi192ENS_6half_tEfNS_4arch4Sm80ELb1ELb0ELb1ELb1ELb0ELb0ELb1ELb0EEENS1_21CollectiveEpilogueFwdINS6_IJS8_SA_S9_EEENS6_IJNS7_ILi1EEESI_SI_EEESC_SE_Li256ELb1ELb1ELb0ELb0EEENS1_19SingleTileSchedulerILb1ELb0ELb1ELi128EEEEEEEEEvNT_6ParamsE:
[----:B------:R-:W-:Y:S01]  /*0000*/  LDC R1, c[0x0][0x28] ;  /* 0x00000a00ff017b82 */ /* 0x000fe20000000800 */
[----:B------:R-:W-:Y:S05]  /*0010*/  EXIT ;  /* 0x000000000000794d */ /* 0x000fea0003800000 */
.L_x_16:
        /* <DEDUP_REMOVED lines=14> */
.L_x_34:


//--------------------- .text._ZN7cutlass13device_kernelIN5flash19enable_sm80_to_sm89INS1_16FlashAttnFwdSm80INS1_25CollectiveMainloopFwdSm80ILi8ELi2ELb0EN4cute5tupleIJNS5_1CILi128EEENS7_ILi64EEENS7_ILi192EEEEEELi192ENS_6half_tEfNS_4arch4Sm80ELb1ELb0ELb1ELb1ELb0ELb1ELb1ELb0EEENS1_21CollectiveEpilogueFwdINS6_IJS8_SA_S9_EEENS6_IJNS7_ILi1EEESI_SI_EEESC_SE_Li256ELb1ELb1ELb0ELb0EEENS1_19SingleTileSchedulerILb1ELb0ELb1ELi128EEEEEEEEEvNT_6ParamsE --------------------------
	.section	.text._ZN7cutlass13device_kernelIN5flash19enable_sm80_to_sm89INS1_16FlashAttnFwdSm80INS1_25CollectiveMainloopFwdSm80ILi8ELi2ELb0EN4cute5tupleIJNS5_1CILi128EEENS7_ILi64EEENS7_ILi192EEEEEELi192ENS_6half_tEfNS_4arch4Sm80ELb1ELb0ELb1ELb1ELb0ELb1ELb1ELb0EEENS1_21CollectiveEpilogueFwdINS6_IJS8_SA_S9_EEENS6_IJNS7_ILi1EEESI_SI_EEESC_SE_Li256ELb1ELb1ELb0ELb0EEENS1_19SingleTileSchedulerILb1ELb0ELb1ELi128EEEEEEEEEvNT_6ParamsE,"ax",@progbits
	.align	128
.text._ZN7cutlass13device_kernelIN5flash19enable_sm80_to_sm89INS1_16FlashAttnFwdSm80INS1_25CollectiveMainloopFwdSm80ILi8ELi2ELb0EN4cute5tupleIJNS5_1CILi128EEENS7_ILi64EEENS7_ILi192EEEEEELi192ENS_6half_tEfNS_4arch4Sm80ELb1ELb0ELb1ELb1ELb0ELb1ELb1ELb0EEENS1_21CollectiveEpilogueFwdINS6_IJS8_SA_S9_EEENS6_IJNS7_ILi1EEESI_SI_EEESC_SE_Li256ELb1ELb1ELb0ELb0EEENS1_19SingleTileSchedulerILb1ELb0ELb1ELi128EEEEEEEEEvNT_6ParamsE:
        .type           _ZN7cutlass13device_kernelIN5flash19enable_sm80_to_sm89INS1_16FlashAttnFwdSm80INS1_25CollectiveMainloopFwdSm80ILi8ELi2ELb0EN4cute5tupleIJNS5_1CILi128EEENS7_ILi64EEENS7_ILi192EEEEEELi192ENS_6half_tEfNS_4arch4Sm80ELb1ELb0ELb1ELb1ELb0ELb1ELb1ELb0EEENS1_21CollectiveEpilogueFwdINS6_IJS8_SA_S9_EEENS6_IJNS7_ILi1EEESI_SI_EEESC_SE_Li256ELb1ELb1ELb0ELb0EEENS1_19SingleTileSchedulerILb1ELb0ELb1ELi128EEEEEEEEEvNT_6ParamsE,@function
        .size           _ZN7cutlass13device_kernelIN5flash19enable_sm80_to_sm89INS1_16FlashAttnFwdSm80INS1_25CollectiveMainloopFwdSm80ILi8ELi2ELb0EN4cute5tupleIJNS5_1CILi128EEENS7_ILi64EEENS7_ILi192EEEEEELi192ENS_6half_tEfNS_4arch4Sm80ELb1ELb0ELb1ELb1ELb0ELb1ELb1ELb0EEENS1_21CollectiveEpilogueFwdINS6_IJS8_SA_S9_EEENS6_IJNS7_ILi1EEESI_SI_EEESC_SE_Li256ELb1ELb1ELb0ELb0EEENS1_19SingleTileSchedulerILb1ELb0ELb1ELi128EEEEEEEEEvNT_6ParamsE,(.L_x_35 - _ZN7cutlass13device_kernelIN5flash19enable_sm80_to_sm89INS1_16FlashAttnFwdSm80INS1_25CollectiveMainloopFwdSm80ILi8ELi2ELb0EN4cute5tupleIJNS5_1CILi128EEENS7_ILi64EEENS7_ILi192EEEEEELi192ENS_6half_tEfNS_4arch4Sm80ELb1ELb0ELb1ELb1ELb0ELb1ELb1ELb0EEENS1_21CollectiveEpilogueFwdINS6_IJS8_SA_S9_EEENS6_IJNS7_ILi1EEESI_SI_EEESC_SE_Li256ELb1ELb1ELb0ELb0EEENS1_19SingleTileSchedulerILb1ELb0ELb1ELi128EEEEEEEEEvNT_6ParamsE)
        .other          _ZN7cutlass13device_kernelIN5flash19enable_sm80_to_sm89INS1_16FlashAttnFwdSm80INS1_25CollectiveMainloopFwdSm80ILi8ELi2ELb0EN4cute5tupleIJNS5_1CILi128EEENS7_ILi64EEENS7_ILi192EEEEEELi192ENS_6half_tEfNS_4arch4Sm80ELb1ELb0ELb1ELb1ELb0ELb1ELb1ELb0EEENS1_21CollectiveEpilogueFwdINS6_IJS8_SA_S9_EEENS6_IJNS7_ILi1EEESI_SI_EEESC_SE_Li256ELb1ELb1ELb0ELb0EEENS1_19SingleTileSchedulerILb1ELb0ELb1ELi128EEEEEEEEEvNT_6ParamsE,@"STO_CUDA_ENTRY STV_DEFAULT"
_ZN7cutlass13device_kernelIN5flash19enable_sm80_to_sm89INS1_16FlashAttnFwdSm80INS1_25CollectiveMainloopFwdSm80ILi8ELi2ELb0EN4cute5tupleIJNS5_1CILi128EEENS7_ILi64EEENS7_ILi192EEEEEELi192ENS_6half_tEfNS_4arch4Sm80ELb1ELb0ELb1ELb1ELb0ELb1ELb1ELb0EEENS1_21CollectiveEpilogueFwdINS6_IJS8_SA_S9_EEENS6_IJNS7_ILi1EEESI_SI_EEESC_SE_Li256ELb1ELb1ELb0ELb0EEENS1_19SingleTileSchedulerILb1ELb0ELb1ELi128EEEEEEEEEvNT_6ParamsE:
[----:B------:R-:W-:Y:S01]  /*0000*/  LDC R1, c[0x0][0x28] ;  /* 0x00000a00ff017b82 */ /* 0x000fe20000000800 */
[----:B------:R-:W-:Y:S05]  /*0010*/  EXIT ;  /* 0x000000000000794d */ /* 0x000fea0003800000 */
.L_x_17:
        /* <DEDUP_REMOVED lines=14> */
.L_x_35:


//--------------------- .nv.shared.reserved.0     --------------------------
	.section	.nv.shared.reserved.0,"aw",@nobits
	.weak		__nv_reservedSMEM_offset_0_alias
	.size		__nv_reservedSMEM_offset_0_alias, 0, 0
	.other		__nv_reservedSMEM_offset_0_alias,@"STO_CUDA_RESERVED_SHARED STV_DEFAULT"
__nv_reservedSMEM_offset_0_alias:
	.zero		0


//--------------------- .nv.global                --------------------------
	.section	.nv.global,"aw",@nobits
.nv.global:
	.type		_ZN74_INTERNAL_3207daf9_38_flash_fwd_hdim192_fp16_softcap_sm80_cu_a7f3af4d_37914cute1_E,@object
	.size		_ZN74_INTERNAL_3207daf9_38_flash_fwd_hdim192_fp16_softcap_sm80_cu_a7f3af4d_37914cute1_E,(_ZN74_INTERNAL_3207daf9_38_flash_fwd_hdim192_fp16_softcap_sm80_cu_a7f3af4d_37914cuda3std3__45__cpo6cbeginE - _ZN74_INTERNAL_3207daf9_38_flash_fwd_hdim192_fp16_softcap_sm80_cu_a7f3af4d_37914cute1_E)
_ZN74_INTERNAL_3207daf9_38_flash_fwd_hdim192_fp16_softcap_sm80_cu_a7f3af4d_37914cute1_E:
	.zero		1
	.type		_ZN74_INTERNAL_3207daf9_38_flash_fwd_hdim192_fp16_softcap_sm80_cu_a7f3af4d_37914cuda3std3__45__cpo6cbeginE,@object
	.size		_ZN74_INTERNAL_3207daf9_38_flash_fwd_hdim192_fp16_softcap_sm80_cu_a7f3af4d_37914cuda3std3__45__cpo6cbeginE,(_ZN74_INTERNAL_3207daf9_38_flash_fwd_hdim192_fp16_softcap_sm80_cu_a7f3af4d_37914cuda3std3__48in_placeE - _ZN74_INTERNAL_3207daf9_38_flash_fwd_hdim192_fp16_softcap_sm80_cu_a7f3af4d_37914cuda3std3__45__cpo6cbeginE)
_ZN74_INTERNAL_3207daf9_38_flash_fwd_hdim192_fp16_softcap_sm80_cu_a7f3af4d_37914cuda3std3__45__cpo6cbeginE:
	.zero		1
	.type		_ZN74_INTERNAL_3207daf9_38_flash_fwd_hdim192_fp16_softcap_sm80_cu_a7f3af4d_37914cuda3std3__48in_placeE,@object
	.size		_ZN74_INTERNAL_3207daf9_38_flash_fwd_hdim192_fp16_softcap_sm80_cu_a7f3af4d_37914cuda3std3__48in_placeE,(_ZN74_INTERNAL_3207daf9_38_flash_fwd_hdim192_fp16_softcap_sm80_cu_a7f3af4d_37914cuda3std6ranges3__45__cpo9iter_moveE - _ZN74_INTERNAL_3207daf9_38_flash_fwd_hdim192_fp16_softcap_sm80_cu_a7f3af4d_37914cuda3std3__48in_placeE)
_ZN74_INTERNAL_3207daf9_38_flash_fwd_hdim192_fp16_softcap_sm80_cu_a7f3af4d_37914cuda3std3__48in_placeE:
	.zero		1
	.type		_ZN74_INTERNAL_3207daf9_38_flash_fwd_hdim192_fp16_softcap_sm80_cu_a7f3af4d_37914cuda3std6ranges3__45__cpo9iter_moveE,@object
	.size		_ZN74_INTERNAL_3207daf9_38_flash_fwd_hdim192_fp16_softcap_sm80_cu_a7f3af4d_37914cuda3std6ranges3__45__cpo9iter_moveE,(_ZN74_INTERNAL_3207daf9_38_flash_fwd_hdim192_fp16_softcap_sm80_cu_a7f3af4d_37914cuda3std3__45__cpo5beginE - _ZN74_INTERNAL_3207daf9_38_flash_fwd_hdim192_fp16_softcap_sm80_cu_a7f3af4d_37914cuda3std6ranges3__45__cpo9iter_moveE)
_ZN74_INTERNAL_3207daf9_38_flash_fwd_hdim192_fp16_softcap_sm80_cu_a7f3af4d_37914cuda3std6ranges3__45__cpo9iter_moveE:
	.zero		1
	.type		_ZN74_INTERNAL_3207daf9_38_flash_fwd_hdim192_fp16_softcap_sm80_cu_a7f3af4d_37914cuda3std3__45__cpo5beginE,@object
	.size		_ZN74_INTERNAL_3207daf9_38_flash_fwd_hdim192_fp16_softcap_sm80_cu_a7f3af4d_37914cuda3std3__45__cpo5beginE,(_ZN74_INTERNAL_3207daf9_38_flash_fwd_hdim192_fp16_softcap_sm80_cu_a7f3af4d_37914cuda3std3__476_GLOBAL__N__3207daf9_38_flash_fwd_hdim192_fp16_softcap_sm80_cu_a7f3af4d_37916ignoreE - _ZN74_INTERNAL_3207daf9_38_flash_fwd_hdim192_fp16_softcap_sm80_cu_a7f3af4d_37914cuda3std3__45__cpo5beginE)
_ZN74_INTERNAL_3207daf9_38_flash_fwd_hdim192_fp16_softcap_sm80_cu_a7f3af4d_37914cuda3std3__45__cpo5beginE:
	.zero		1
	.type		_ZN74_INTERNAL_3207daf9_38_flash_fwd_hdim192_fp16_softcap_sm80_cu_a7f3af4d_37914cuda3std3__476_GLOBAL__N__3207daf9_38_flash_fwd_hdim192_fp16_softcap_sm80_cu_a7f3af4d_37916ignoreE,@object
	.size		_ZN74_INTERNAL_3207daf9_38_flash_fwd_hdim192_fp16_softcap_sm80_cu_a7f3af4d_37914cuda3std3__476_GLOBAL__N__3207daf9_38_flash_fwd_hdim192_fp16_softcap_sm80_cu_a7f3af4d_37916ignoreE,(_ZN74_INTERNAL_3207daf9_38_flash_fwd_hdim192_fp16_softcap_sm80_cu_a7f3af4d_37914cute7productE - _ZN74_INTERNAL_3207daf9_38_flash_fwd_hdim192_fp16_softcap_sm80_cu_a7f3af4d_37914cuda3std3__476_GLOBAL__N__3207daf9_38_flash_fwd_hdim192_fp16_softcap_sm80_cu_a7f3af4d_37916ignoreE)
_ZN74_INTERNAL_3207daf9_38_flash_fwd_hdim192_fp16_softcap_sm80_cu_a7f3af4d_37914cuda3std3__476_GLOBAL__N__3207daf9_38_flash_fwd_hdim192_fp16_softcap_sm80_cu_a7f3af4d_37916ignoreE:
	.zero		1
	.type		_ZN74_INTERNAL_3207daf9_38_flash_fwd_hdim192_fp16_softcap_sm80_cu_a7f3af4d_37914cute7productE,@object
	.size		_ZN74_INTERNAL_3207daf9_38_flash_fwd_hdim192_fp16_softcap_sm80_cu_a7f3af4d_37914cute7productE,(_ZN74_INTERNAL_3207daf9_38_flash_fwd_hdim192_fp16_softcap_sm80_cu_a7f3af4d_37914cuda3std3__45__cpo3endE - _ZN74_INTERNAL_3207daf9_38_flash_fwd_hdim192_fp16_softcap_sm80_cu_a7f3af4d_37914cute7productE)
_ZN74_INTERNAL_3207daf9_38_flash_fwd_hdim192_fp16_softcap_sm80_cu_a7f3af4d_37914cute7productE:
	.zero		1
	.type		_ZN74_INTERNAL_3207daf9_38_flash_fwd_hdim192_fp16_softcap_sm80_cu_a7f3af4d_37914cuda3std3__45__cpo3endE,@object
	.size		_ZN74_INTERNAL_3207daf9_38_flash_fwd_hdim192_fp16_softcap_sm80_cu_a7f3af4d_37914cuda3std3__45__cpo3endE,(_ZN74_INTERNAL_3207daf9_38_flash_fwd_hdim192_fp16_softcap_sm80_cu_a7f3af4d_37914cuda3std3__419piecewise_constructE - _ZN74_INTERNAL_3207daf9_38_flash_fwd_hdim192_fp16_softcap_sm80_cu_a7f3af4d_37914cuda3std3__45__cpo3endE)
_ZN74_INTERNAL_3207daf9_38_flash_fwd_hdim192_fp16_softcap_sm80_cu_a7f3af4d_37914cuda3std3__45__cpo3endE:
	.zero		1
	.type		_ZN74_INTERNAL_3207daf9_38_flash_fwd_hdim192_fp16_softcap_sm80_cu_a7f3af4d_37914cuda3std3__419piecewise_constructE,@object
	.size		_ZN74_INTERNAL_3207daf9_38_flash_fwd_hdim192_fp16_softcap_sm80_cu_a7f3af4d_37914cuda3std3__419piecewise_constructE,(_ZN74_INTERNAL_3207daf9_38_flash_fwd_hdim192_fp16_softcap_sm80_cu_a7f3af4d_37914cuda3std3__45__cpo4cendE - _ZN74_INTERNAL_3207daf9_38_flash_fwd_hdim192_fp16_softcap_sm80_cu_a7f3af4d_37914cuda3std3__419piecewise_constructE)
_ZN74_INTERNAL_3207daf9_38_flash_fwd_hdim192_fp16_softcap_sm80_cu_a7f3af4d_37914cuda3std3__419piecewise_constructE:
	.zero		1
	.type		_ZN74_INTERNAL_3207daf9_38_flash_fwd_hdim192_fp16_softcap_sm80_cu_a7f3af4d_37914cuda3std3__45__cpo4cendE,@object
	.size		_ZN74_INTERNAL_3207daf9_38_flash_fwd_hdim192_fp16_softcap_sm80_cu_a7f3af4d_37914cuda3std3__45__cpo4cendE,(_ZN74_INTERNAL_3207daf9_38_flash_fwd_hdim192_fp16_softcap_sm80_cu_a7f3af4d_37914cuda3std6ranges3__45__cpo4swapE - _ZN74_INTERNAL_3207daf9_38_flash_fwd_hdim192_fp16_softcap_sm80_cu_a7f3af4d_37914cuda3std3__45__cpo4cendE)
_ZN74_INTERNAL_3207daf9_38_flash_fwd_hdim192_fp16_softcap_sm80_cu_a7f3af4d_37914cuda3std3__45__cpo4cendE:
	.zero		1
	.type		_ZN74_INTERNAL_3207daf9_38_flash_fwd_hdim192_fp16_softcap_sm80_cu_a7f3af4d_37914cuda3std6ranges3__45__cpo4swapE,@object
	.size		_ZN74_INTERNAL_3207daf9_38_flash_fwd_hdim192_fp16_softcap_sm80_cu_a7f3af4d_37914cuda3std6ranges3__45__cpo4swapE,(.L_7 - _ZN74_INTERNAL_3207daf9_38_flash_fwd_hdim192_fp16_softcap_sm80_cu_a7f3af4d_37914cuda3std6ranges3__45__cpo4swapE)
_ZN74_INTERNAL_3207daf9_38_flash_fwd_hdim192_fp16_softcap_sm80_cu_a7f3af4d_37914cuda3std6ranges3__45__cpo4swapE:
	.zero		1
.L_7:


//--------------------- .nv.constant0._ZN7cutlass13device_kernelIN5flash19enable_sm80_to_sm89INS1_16FlashAttnFwdSm80INS1_25CollectiveMainloopFwdSm80ILi8ELi1ELb1EN4cute5tupleIJNS5_1CILi128EEENS7_ILi96EEENS7_ILi192EEEEEELi192ENS_6half_tEfNS_4arch4Sm80ELb0ELb0ELb1ELb0ELb0ELb0ELb1ELb0EEENS1_21CollectiveEpilogueFwdINS6_IJS8_SA_S9_EEENS6_IJNS7_ILi1EEESI_SI_EEESC_SE_Li256ELb0ELb1ELb0ELb0EEENS1_19SingleTileSchedulerILb0ELb0ELb1ELi128EEEEEEEEEvNT_6ParamsE --------------------------
	.section	.nv.constant0._ZN7cutlass13device_kernelIN5flash19enable_sm80_to_sm89INS1_16FlashAttnFwdSm80INS1_25CollectiveMainloopFwdSm80ILi8ELi1ELb1EN4cute5tupleIJNS5_1CILi128EEENS7_ILi96EEENS7_ILi192EEEEEELi192ENS_6half_tEfNS_4arch4Sm80ELb0ELb0ELb1ELb0ELb0ELb0ELb1ELb0EEENS1_21CollectiveEpilogueFwdINS6_IJS8_SA_S9_EEENS6_IJNS7_ILi1EEESI_SI_EEESC_SE_Li256ELb0ELb1ELb0ELb0EEENS1_19SingleTileSchedulerILb0ELb0ELb1ELi128EEEEEEEEEvNT_6ParamsE,"a",@progbits
	.sectionflags	@""
	.align	4
.nv.constant0._ZN7cutlass13device_kernelIN5flash19enable_sm80_to_sm89INS1_16FlashAttnFwdSm80INS1_25CollectiveMainloopFwdSm80ILi8ELi1ELb1EN4cute5tupleIJNS5_1CILi128EEENS7_ILi96EEENS7_ILi192EEEEEELi192ENS_6half_tEfNS_4arch4Sm80ELb0ELb0ELb1ELb0ELb0ELb0ELb1ELb0EEENS1_21CollectiveEpilogueFwdINS6_IJS8_SA_S9_EEENS6_IJNS7_ILi1EEESI_SI_EEESC_SE_Li256ELb0ELb1ELb0ELb0EEENS1_19SingleTileSchedulerILb0ELb0ELb1ELi128EEEEEEEEEvNT_6ParamsE:
	.zero		1576


//--------------------- .nv.constant0._ZN7cutlass13device_kernelIN5flash19enable_sm80_to_sm89INS1_16FlashAttnFwdSm80INS1_25CollectiveMainloopFwdSm80ILi8ELi1ELb1EN4cute5tupleIJNS5_1CILi128EEENS7_ILi96EEENS7_ILi192EEEEEELi192ENS_6half_tEfNS_4arch4Sm80ELb0ELb0ELb1ELb1ELb0ELb0ELb1ELb0EEENS1_21CollectiveEpilogueFwdINS6_IJS8_SA_S9_EEENS6_IJNS7_ILi1EEESI_SI_EEESC_SE_Li256ELb1ELb1ELb0ELb0EEENS1_19SingleTileSchedulerILb1ELb0ELb1ELi128EEEEEEEEEvNT_6ParamsE --------------------------
	.section	.nv.constant0._ZN7cutlass13device_kernelIN5flash19enable_sm80_to_sm89INS1_16FlashAttnFwdSm80INS1_25CollectiveMainloopFwdSm80ILi8ELi1ELb1EN4cute5tupleIJNS5_1CILi128EEENS7_ILi96EEENS7_ILi192EEEEEELi192ENS_6half_tEfNS_4arch4Sm80ELb0ELb0ELb1ELb1ELb0ELb0ELb1ELb0EEENS1_21CollectiveEpilogueFwdINS6_IJS8_SA_S9_EEENS6_IJNS7_ILi1EEESI_SI_EEESC_SE_Li256ELb1ELb1ELb0ELb0EEENS1_19SingleTileSchedulerILb1ELb0ELb1ELi128EEEEEEEEEvNT_6ParamsE,"a",@progbits
	.sectionflags	@""
	.align	4
.nv.constant0._ZN7cutlass13device_kernelIN5flash19enable_sm80_to_sm89INS1_16FlashAttnFwdSm80INS1_25CollectiveMainloopFwdSm80ILi8ELi1ELb1EN4cute5tupleIJNS5_1CILi128EEENS7_ILi96EEENS7_ILi192EEEEEELi192ENS_6half_tEfNS_4arch4Sm80ELb0ELb0ELb1ELb1ELb0ELb0ELb1ELb0EEENS1_21CollectiveEpilogueFwdINS6_IJS8_SA_S9_EEENS6_IJNS7_ILi1EEESI_SI_EEESC_SE_Li256ELb1ELb1ELb0ELb0EEENS1_19SingleTileSchedulerILb1ELb0ELb1ELi128EEEEEEEEEvNT_6ParamsE:
	.zero		1576


//--------------------- .nv.constant0._ZN7cutlass13device_kernelIN5flash19enable_sm80_to_sm89INS1_16FlashAttnFwdSm80INS1_25CollectiveMainloopFwdSm80ILi8ELi1ELb0EN4cute5tupleIJNS5_1CILi128EEENS7_ILi64EEENS7_ILi192EEEEEELi192ENS_6half_tEfNS_4arch4Sm80ELb0ELb0ELb1ELb1ELb0ELb1ELb1ELb0EEENS1_21CollectiveEpilogueFwdINS6_IJS8_SA_S9_EEENS6_IJNS7_ILi1EEESI_SI_EEESC_SE_Li256ELb1ELb1ELb0ELb0EEENS1_19SingleTileSchedulerILb1ELb0ELb1ELi128EEEEEEEEEvNT_6ParamsE --------------------------
	.section	.nv.constant0._ZN7cutlass13device_kernelIN5flash19enable_sm80_to_sm89INS1_16FlashAttnFwdSm80INS1_25CollectiveMainloopFwdSm80ILi8ELi1ELb0EN4cute5tupleIJNS5_1CILi128EEENS7_ILi64EEENS7_ILi192EEEEEELi192ENS_6half_tEfNS_4arch4Sm80ELb0ELb0ELb1ELb1ELb0ELb1ELb1ELb0EEENS1_21CollectiveEpilogueFwdINS6_IJS8_SA_S9_EEENS6_IJNS7_ILi1EEESI_SI_EEESC_SE_Li256ELb1ELb1ELb0ELb0EEENS1_19SingleTileSchedulerILb1ELb0ELb1ELi128EEEEEEEEEvNT_6ParamsE,"a",@progbits
	.sectionflags	@""
	.align	4
.nv.constant0._ZN7cutlass13device_kernelIN5flash19enable_sm80_to_sm89INS1_16FlashAttnFwdSm80INS1_25CollectiveMainloopFwdSm80ILi8ELi1ELb0EN4cute5tupleIJNS5_1CILi128EEENS7_ILi64EEENS7_ILi192EEEEEELi192ENS_6half_tEfNS_4arch4Sm80ELb0ELb0ELb1ELb1ELb0ELb1ELb1ELb0EEENS1_21CollectiveEpilogueFwdINS6_IJS8_SA_S9_EEENS6_IJNS7_ILi1EEESI_SI_EEESC_SE_Li256ELb1ELb1ELb0ELb0EEENS1_19SingleTileSchedulerILb1ELb0ELb1ELi128EEEEEEEEEvNT_6ParamsE:
	.zero		1576


//--------------------- .nv.constant0._ZN7cutlass13device_kernelIN5flash19enable_sm80_to_sm89INS1_16FlashAttnFwdSm80INS1_25CollectiveMainloopFwdSm80ILi8ELi1ELb0EN4cute5tupleIJNS5_1CILi128EEENS7_ILi64EEENS7_ILi192EEEEEELi192ENS_6half_tEfNS_4arch4Sm80ELb0ELb1ELb1ELb0ELb0ELb0ELb1ELb0EEENS1_21CollectiveEpilogueFwdINS6_IJS8_SA_S9_EEENS6_IJNS7_ILi1EEESI_SI_EEESC_SE_Li256ELb0ELb1ELb0ELb0EEENS1_19SingleTileSchedulerILb0ELb0ELb1ELi128EEEEEEEEEvNT_6ParamsE --------------------------
	.section	.nv.constant0._ZN7cutlass13device_kernelIN5flash19enable_sm80_to_sm89INS1_16FlashAttnFwdSm80INS1_25CollectiveMainloopFwdSm80ILi8ELi1ELb0EN4cute5tupleIJNS5_1CILi128EEENS7_ILi64EEENS7_ILi192EEEEEELi192ENS_6half_tEfNS_4arch4Sm80ELb0ELb1ELb1ELb0ELb0ELb0ELb1ELb0EEENS1_21CollectiveEpilogueFwdINS6_IJS8_SA_S9_EEENS6_IJNS7_ILi1EEESI_SI_EEESC_SE_Li256ELb0ELb1ELb0ELb0EEENS1_19SingleTileSchedulerILb0ELb0ELb1ELi128EEEEEEEEEvNT_6ParamsE,"a",@progbits
	.sectionflags	@""
	.align	4
.nv.constant0._ZN7cutlass13device_kernelIN5flash19enable_sm80_to_sm89INS1_16FlashAttnFwdSm80INS1_25CollectiveMainloopFwdSm80ILi8ELi1ELb0EN4cute5tupleIJNS5_1CILi128EEENS7_ILi64EEENS7_ILi192EEEEEELi192ENS_6half_tEfNS_4arch4Sm80ELb0ELb1ELb1ELb0ELb0ELb0ELb1ELb0EEENS1_21CollectiveEpilogueFwdINS6_IJS8_SA_S9_EEENS6_IJNS7_ILi1EEESI_SI_EEESC_SE_Li256ELb0ELb1ELb0ELb0EEENS1_19SingleTileSchedulerILb0ELb0ELb1ELi128EEEEEEEEEvNT_6ParamsE:
	.zero		1576


//--------------------- .nv.constant0._ZN7cutlass13device_kernelIN5flash19enable_sm80_to_sm89INS1_16FlashAttnFwdSm80INS1_25CollectiveMainloopFwdSm80ILi8ELi1ELb0EN4cute5tupleIJNS5_1CILi128EEENS7_ILi64EEENS7_ILi192EEEEEELi192ENS_6half_tEfNS_4arch4Sm80ELb0ELb1ELb1ELb1ELb0ELb0ELb1ELb0EEENS1_21CollectiveEpilogueFwdINS6_IJS8_SA_S9_EEENS6_IJNS7_ILi1EEESI_SI_EEESC_SE_Li256ELb1ELb1ELb0ELb0EEENS1_19SingleTileSchedulerILb1ELb0ELb1ELi128EEEEEEEEEvNT_6ParamsE --------------------------
	.section	.nv.constant0._ZN7cutlass13device_kernelIN5flash19enable_sm80_to_sm89INS1_16FlashAttnFwdSm80INS1_25CollectiveMainloopFwdSm80ILi8ELi1ELb0EN4cute5tupleIJNS5_1CILi128EEENS7_ILi64EEENS7_ILi192EEEEEELi192ENS_6half_tEfNS_4arch4Sm80ELb0ELb1ELb1ELb1ELb0ELb0ELb1ELb0EEENS1_21CollectiveEpilogueFwdINS6_IJS8_SA_S9_EEENS6_IJNS7_ILi1EEESI_SI_EEESC_SE_Li256ELb1ELb1ELb0ELb0EEENS1_19SingleTileSchedulerILb1ELb0ELb1ELi128EEEEEEEEEvNT_6ParamsE,"a",@progbits
	.sectionflags	@""
	.align	4
.nv.constant0._ZN7cutlass13device_kernelIN5flash19enable_sm80_to_sm89INS1_16FlashAttnFwdSm80INS1_25CollectiveMainloopFwdSm80ILi8ELi1ELb0EN4cute5tupleIJNS5_1CILi128EEENS7_ILi64EEENS7_ILi192EEEEEELi192ENS_6half_tEfNS_4arch4Sm80ELb0ELb1ELb1ELb1ELb0ELb0ELb1ELb0EEENS1_21CollectiveEpilogueFwdINS6_IJS8_SA_S9_EEENS6_IJNS7_ILi1EEESI_SI_EEESC_SE_Li256ELb1ELb1ELb0ELb0EEENS1_19SingleTileSchedulerILb1ELb0ELb1ELi128EEEEEEEEEvNT_6ParamsE:
	.zero		1576


//--------------------- .nv.constant0._ZN7cutlass13device_kernelIN5flash19enable_sm80_to_sm89INS1_16FlashAttnFwdSm80INS1_25CollectiveMainloopFwdSm80ILi8ELi1ELb0EN4cute5tupleIJNS5_1CILi128EEENS7_ILi64EEENS7_ILi192EEEEEELi192ENS_6half_tEfNS_4arch4Sm80ELb0ELb1ELb1ELb1ELb0ELb1ELb1ELb0EEENS1_21CollectiveEpilogueFwdINS6_IJS8_SA_S9_EEENS6_IJNS7_ILi1EEESI_SI_EEESC_SE_Li256ELb1ELb1ELb0ELb0EEENS1_19SingleTileSchedulerILb1ELb0ELb1ELi128EEEEEEEEEvNT_6ParamsE --------------------------
	.section	.nv.constant0._ZN7cutlass13device_kernelIN5flash19enable_sm80_to_sm89INS1_16FlashAttnFwdSm80INS1_25CollectiveMainloopFwdSm80ILi8ELi1ELb0EN4cute5tupleIJNS5_1CILi128EEENS7_ILi64EEENS7_ILi192EEEEEELi192ENS_6half_tEfNS_4arch4Sm80ELb0ELb1ELb1ELb1ELb0ELb1ELb1ELb0EEENS1_21CollectiveEpilogueFwdINS6_IJS8_SA_S9_EEENS6_IJNS7_ILi1EEESI_SI_EEESC_SE_Li256ELb1ELb1ELb0ELb0EEENS1_19SingleTileSchedulerILb1ELb0ELb1ELi128EEEEEEEEEvNT_6ParamsE,"a",@progbits
	.sectionflags	@""
	.align	4
.nv.constant0._ZN7cutlass13device_kernelIN5flash19enable_sm80_to_sm89INS1_16FlashAttnFwdSm80INS1_25CollectiveMainloopFwdSm80ILi8ELi1ELb0EN4cute5tupleIJNS5_1CILi128EEENS7_ILi64EEENS7_ILi192EEEEEELi192ENS_6half_tEfNS_4arch4Sm80ELb0ELb1ELb1ELb1ELb0ELb1ELb1ELb0EEENS1_21CollectiveEpilogueFwdINS6_IJS8_SA_S9_EEENS6_IJNS7_ILi1EEESI_SI_EEESC_SE_Li256ELb1ELb1ELb0ELb0EEENS1_19SingleTileSchedulerILb1ELb0ELb1ELi128EEEEEEEEEvNT_6ParamsE:
	.zero		1576


//--------------------- .nv.constant0._ZN7cutlass13device_kernelIN5flash19enable_sm80_to_sm89INS1_16FlashAttnFwdSm80INS1_25CollectiveMainloopFwdSm80ILi8ELi1ELb1EN4cute5tupleIJNS5_1CILi128EEENS7_ILi96EEENS7_ILi192EEEEEELi192ENS_6half_tEfNS_4arch4Sm80ELb1ELb0ELb1ELb0ELb0ELb0ELb1ELb0EEENS1_21CollectiveEpilogueFwdINS6_IJS8_SA_S9_EEENS6_IJNS7_ILi1EEESI_SI_EEESC_SE_Li256ELb0ELb1ELb0ELb0EEENS1_30DynamicPersistentTileSchedulerILi256ELi256ELb0ELb1ELb0EEEEEEEEEvNT_6ParamsE --------------------------
	.section	.nv.constant0._ZN7cutlass13device_kernelIN5flash19enable_sm80_to_sm89INS1_16FlashAttnFwdSm80INS1_25CollectiveMainloopFwdSm80ILi8ELi1ELb1EN4cute5tupleIJNS5_1CILi128EEENS7_ILi96EEENS7_ILi192EEEEEELi192ENS_6half_tEfNS_4arch4Sm80ELb1ELb0ELb1ELb0ELb0ELb0ELb1ELb0EEENS1_21CollectiveEpilogueFwdINS6_IJS8_SA_S9_EEENS6_IJNS7_ILi1EEESI_SI_EEESC_SE_Li256ELb0ELb1ELb0ELb0EEENS1_30DynamicPersistentTileSchedulerILi256ELi256ELb0ELb1ELb0EEEEEEEEEvNT_6ParamsE,"a",@progbits
	.sectionflags	@""
	.align	4
.nv.constant0._ZN7cutlass13device_kernelIN5flash19enable_sm80_to_sm89INS1_16FlashAttnFwdSm80INS1_25CollectiveMainloopFwdSm80ILi8ELi1ELb1EN4cute5tupleIJNS5_1CILi128EEENS7_ILi96EEENS7_ILi192EEEEEELi192ENS_6half_tEfNS_4arch4Sm80ELb1ELb0ELb1ELb0ELb0ELb0ELb1ELb0EEENS1_21CollectiveEpilogueFwdINS6_IJS8_SA_S9_EEENS6_IJNS7_ILi1EEESI_SI_EEESC_SE_Li256ELb0ELb1ELb0ELb0EEENS1_30DynamicPersistentTileSchedulerILi256ELi256ELb0ELb1ELb0EEEEEEEEEvNT_6ParamsE:
	.zero		1592


//--------------------- .nv.constant0._ZN7cutlass13device_kernelIN5flash19enable_sm80_to_sm89INS1_16FlashAttnFwdSm80INS1_25CollectiveMainloopFwdSm80ILi8ELi1ELb1EN4cute5tupleIJNS5_1CILi128EEENS7_ILi96EEENS7_ILi192EEEEEELi192ENS_6half_tEfNS_4arch4Sm80ELb1ELb0ELb1ELb1ELb0ELb0ELb1ELb0EEENS1_21CollectiveEpilogueFwdINS6_IJS8_SA_S9_EEENS6_IJNS7_ILi1EEESI_SI_EEESC_SE_Li256ELb1ELb1ELb0ELb0EEENS1_19SingleTileSchedulerILb1ELb0ELb1ELi128EEEEEEEEEvNT_6ParamsE --------------------------
	.section	.nv.constant0._ZN7cutlass13device_kernelIN5flash19enable_sm80_to_sm89INS1_16FlashAttnFwdSm80INS1_25CollectiveMainloopFwdSm80ILi8ELi1ELb1EN4cute5tupleIJNS5_1CILi128EEENS7_ILi96EEENS7_ILi192EEEEEELi192ENS_6half_tEfNS_4arch4Sm80ELb1ELb0ELb1ELb1ELb0ELb0ELb1ELb0EEENS1_21CollectiveEpilogueFwdINS6_IJS8_SA_S9_EEENS6_IJNS7_ILi1EEESI_SI_EEESC_SE_Li256ELb1ELb1ELb0ELb0EEENS1_19SingleTileSchedulerILb1ELb0ELb1ELi128EEEEEEEEEvNT_6ParamsE,"a",@progbits
	.sectionflags	@""
	.align	4
.nv.constant0._ZN7cutlass13device_kernelIN5flash19enable_sm80_to_sm89INS1_16FlashAttnFwdSm80INS1_25CollectiveMainloopFwdSm80ILi8ELi1ELb1EN4cute5tupleIJNS5_1CILi128EEENS7_ILi96EEENS7_ILi192EEEEEELi192ENS_6half_tEfNS_4arch4Sm80ELb1ELb0ELb1ELb1ELb0ELb0ELb1ELb0EEENS1_21CollectiveEpilogueFwdINS6_IJS8_SA_S9_EEENS6_IJNS7_ILi1EEESI_SI_EEESC_SE_Li256ELb1ELb1ELb0ELb0EEENS1_19SingleTileSchedulerILb1ELb0ELb1ELi128EEEEEEEEEvNT_6ParamsE:
	.zero		1576


//--------------------- .nv.constant0._ZN7cutlass13device_kernelIN5flash19enable_sm80_to_sm89INS1_16FlashAttnFwdSm80INS1_25CollectiveMainloopFwdSm80ILi8ELi1ELb0EN4cute5tupleIJNS5_1CILi128EEENS7_ILi64EEENS7_ILi192EEEEEELi192ENS_6half_tEfNS_4arch4Sm80ELb1ELb0ELb1ELb1ELb0ELb1ELb1ELb0EEENS1_21CollectiveEpilogueFwdINS6_IJS8_SA_S9_EEENS6_IJNS7_ILi1EEESI_SI_EEESC_SE_Li256ELb1ELb1ELb0ELb0EEENS1_19SingleTileSchedulerILb1ELb0ELb1ELi128EEEEEEEEEvNT_6ParamsE --------------------------
	.section	.nv.constant0._ZN7cutlass13device_kernelIN5flash19enable_sm80_to_sm89INS1_16FlashAttnFwdSm80INS1_25CollectiveMainloopFwdSm80ILi8ELi1ELb0EN4cute5tupleIJNS5_1CILi128EEENS7_ILi64EEENS7_ILi192EEEEEELi192ENS_6half_tEfNS_4arch4Sm80ELb1ELb0ELb1ELb1ELb0ELb1ELb1ELb0EEENS1_21CollectiveEpilogueFwdINS6_IJS8_SA_S9_EEENS6_IJNS7_ILi1EEESI_SI_EEESC_SE_Li256ELb1ELb1ELb0ELb0EEENS1_19SingleTileSchedulerILb1ELb0ELb1ELi128EEEEEEEEEvNT_6ParamsE,"a",@progbits
	.sectionflags	@""
	.align	4
.nv.constant0._ZN7cutlass13device_kernelIN5flash19enable_sm80_to_sm89INS1_16FlashAttnFwdSm80INS1_25CollectiveMainloopFwdSm80ILi8ELi1ELb0EN4cute5tupleIJNS5_1CILi128EEENS7_ILi64EEENS7_ILi192EEEEEELi192ENS_6half_tEfNS_4arch4Sm80ELb1ELb0ELb1ELb1ELb0ELb1ELb1ELb0EEENS1_21CollectiveEpilogueFwdINS6_IJS8_SA_S9_EEENS6_IJNS7_ILi1EEESI_SI_EEESC_SE_Li256ELb1ELb1ELb0ELb0EEENS1_19SingleTileSchedulerILb1ELb0ELb1ELi128EEEEEEEEEvNT_6ParamsE:
	.zero		1576


//--------------------- .nv.constant0._ZN7cutlass13device_kernelIN5flash19enable_sm80_to_sm89INS1_16FlashAttnFwdSm80INS1_25CollectiveMainloopFwdSm80ILi8ELi2ELb1EN4cute5tupleIJNS5_1CILi128EEENS7_ILi96EEENS7_ILi192EEEEEELi192ENS_6half_tEfNS_4arch4Sm80ELb0ELb0ELb1ELb0ELb0ELb0ELb1ELb0EEENS1_21CollectiveEpilogueFwdINS6_IJS8_SA_S9_EEENS6_IJNS7_ILi1EEESI_SI_EEESC_SE_Li256ELb0ELb1ELb0ELb0EEENS1_19SingleTileSchedulerILb0ELb0ELb1ELi128EEEEEEEEEvNT_6ParamsE --------------------------
	.section	.nv.constant0._ZN7cutlass13device_kernelIN5flash19enable_sm80_to_sm89INS1_16FlashAttnFwdSm80INS1_25CollectiveMainloopFwdSm80ILi8ELi2ELb1EN4cute5tupleIJNS5_1CILi128EEENS7_ILi96EEENS7_ILi192EEEEEELi192ENS_6half_tEfNS_4arch4Sm80ELb0ELb0ELb1ELb0ELb0ELb0ELb1ELb0EEENS1_21CollectiveEpilogueFwdINS6_IJS8_SA_S9_EEENS6_IJNS7_ILi1EEESI_SI_EEESC_SE_Li256ELb0ELb1ELb0ELb0EEENS1_19SingleTileSchedulerILb0ELb0ELb1ELi128EEEEEEEEEvNT_6ParamsE,"a",@progbits
	.sectionflags	@""
	.align	4
.nv.constant0._ZN7cutlass13device_kernelIN5flash19enable_sm80_to_sm89INS1_16FlashAttnFwdSm80INS1_25CollectiveMainloopFwdSm80ILi8ELi2ELb1EN4cute5tupleIJNS5_1CILi128EEENS7_ILi96EEENS7_ILi192EEEEEELi192ENS_6half_tEfNS_4arch4Sm80ELb0ELb0ELb1ELb0ELb0ELb0ELb1ELb0EEENS1_21CollectiveEpilogueFwdINS6_IJS8_SA_S9_EEENS6_IJNS7_ILi1EEESI_SI_EEESC_SE_Li256ELb0ELb1ELb0ELb0EEENS1_19SingleTileSchedulerILb0ELb0ELb1ELi128EEEEEEEEEvNT_6ParamsE:
	.zero		1576


//--------------------- .nv.constant0._ZN7cutlass13device_kernelIN5flash19enable_sm80_to_sm89INS1_16FlashAttnFwdSm80INS1_25CollectiveMainloopFwdSm80ILi8ELi2ELb1EN4cute5tupleIJNS5_1CILi128EEENS7_ILi96EEENS7_ILi192EEEEEELi192ENS_6half_tEfNS_4arch4Sm80ELb0ELb0ELb1ELb1ELb0ELb0ELb1ELb0EEENS1_21CollectiveEpilogueFwdINS6_IJS8_SA_S9_EEENS6_IJNS7_ILi1EEESI_SI_EEESC_SE_Li256ELb1ELb1ELb0ELb0EEENS1_19SingleTileSchedulerILb1ELb0ELb1ELi128EEEEEEEEEvNT_6ParamsE --------------------------
	.section	.nv.constant0._ZN7cutlass13device_kernelIN5flash19enable_sm80_to_sm89INS1_16FlashAttnFwdSm80INS1_25CollectiveMainloopFwdSm80ILi8ELi2ELb1EN4cute5tupleIJNS5_1CILi128EEENS7_ILi96EEENS7_ILi192EEEEEELi192ENS_6half_tEfNS_4arch4Sm80ELb0ELb0ELb1ELb1ELb0ELb0ELb1ELb0EEENS1_21CollectiveEpilogueFwdINS6_IJS8_SA_S9_EEENS6_IJNS7_ILi1EEESI_SI_EEESC_SE_Li256ELb1ELb1ELb0ELb0EEENS1_19SingleTileSchedulerILb1ELb0ELb1ELi128EEEEEEEEEvNT_6ParamsE,"a",@progbits
	.sectionflags	@""
	.align	4
.nv.constant0._ZN7cutlass13device_kernelIN5flash19enable_sm80_to_sm89INS1_16FlashAttnFwdSm80INS1_25CollectiveMainloopFwdSm80ILi8ELi2ELb1EN4cute5tupleIJNS5_1CILi128EEENS7_ILi96EEENS7_ILi192EEEEEELi192ENS_6half_tEfNS_4arch4Sm80ELb0ELb0ELb1ELb1ELb0ELb0ELb1ELb0EEENS1_21CollectiveEpilogueFwdINS6_IJS8_SA_S9_EEENS6_IJNS7_ILi1EEESI_SI_EEESC_SE_Li256ELb1ELb1ELb0ELb0EEENS1_19SingleTileSchedulerILb1ELb0ELb1ELi128EEEEEEEEEvNT_6ParamsE:
	.zero		1576


//--------------------- .nv.constant0._ZN7cutlass13device_kernelIN5flash19enable_sm80_to_sm89INS1_16FlashAttnFwdSm80INS1_25CollectiveMainloopFwdSm80ILi8ELi2ELb0EN4cute5tupleIJNS5_1CILi128EEENS7_ILi64EEENS7_ILi192EEEEEELi192ENS_6half_tEfNS_4arch4Sm80ELb0ELb0ELb1ELb1ELb0ELb1ELb1ELb0EEENS1_21CollectiveEpilogueFwdINS6_IJS8_SA_S9_EEENS6_IJNS7_ILi1EEESI_SI_EEESC_SE_Li256ELb1ELb1ELb0ELb0EEENS1_19SingleTileSchedulerILb1ELb0ELb1ELi128EEEEEEEEEvNT_6ParamsE --------------------------
	.section	.nv.constant0._ZN7cutlass13device_kernelIN5flash19enable_sm80_to_sm89INS1_16FlashAttnFwdSm80INS1_25CollectiveMainloopFwdSm80ILi8ELi2ELb0EN4cute5tupleIJNS5_1CILi128EEENS7_ILi64EEENS7_ILi192EEEEEELi192ENS_6half_tEfNS_4arch4Sm80ELb0ELb0ELb1ELb1ELb0ELb1ELb1ELb0EEENS1_21CollectiveEpilogueFwdINS6_IJS8_SA_S9_EEENS6_IJNS7_ILi1EEESI_SI_EEESC_SE_Li256ELb1ELb1ELb0ELb0EEENS1_19SingleTileSchedulerILb1ELb0ELb1ELi128EEEEEEEEEvNT_6ParamsE,"a",@progbits
	.sectionflags	@""
	.align	4
.nv.constant0._ZN7cutlass13device_kernelIN5flash19enable_sm80_to_sm89INS1_16FlashAttnFwdSm80INS1_25CollectiveMainloopFwdSm80ILi8ELi2ELb0EN4cute5tupleIJNS5_1CILi128EEENS7_ILi64EEENS7_ILi192EEEEEELi192ENS_6half_tEfNS_4arch4Sm80ELb0ELb0ELb1ELb1ELb0ELb1ELb1ELb0EEENS1_21CollectiveEpilogueFwdINS6_IJS8_SA_S9_EEENS6_IJNS7_ILi1EEESI_SI_EEESC_SE_Li256ELb1ELb1ELb0ELb0EEENS1_19SingleTileSchedulerILb1ELb0ELb1ELi128EEEEEEEEEvNT_6ParamsE:
	.zero		1576


//--------------------- .nv.constant0._ZN7cutlass13device_kernelIN5flash19enable_sm80_to_sm89INS1_16FlashAttnFwdSm80INS1_25CollectiveMainloopFwdSm80ILi8ELi2ELb0EN4cute5tupleIJNS5_1CILi128EEENS7_ILi64EEENS7_ILi192EEEEEELi192ENS_6half_tEfNS_4arch4Sm80ELb0ELb1ELb1ELb0ELb0ELb0ELb1ELb0EEENS1_21CollectiveEpilogueFwdINS6_IJS8_SA_S9_EEENS6_IJNS7_ILi1EEESI_SI_EEESC_SE_Li256ELb0ELb1ELb0ELb0EEENS1_19SingleTileSchedulerILb0ELb0ELb1ELi128EEEEEEEEEvNT_6ParamsE --------------------------
	.section	.nv.constant0._ZN7cutlass13device_kernelIN5flash19enable_sm80_to_sm89INS1_16FlashAttnFwdSm80INS1_25CollectiveMainloopFwdSm80ILi8ELi2ELb0EN4cute5tupleIJNS5_1CILi128EEENS7_ILi64EEENS7_ILi192EEEEEELi192ENS_6half_tEfNS_4arch4Sm80ELb0ELb1ELb1ELb0ELb0ELb0ELb1ELb0EEENS1_21CollectiveEpilogueFwdINS6_IJS8_SA_S9_EEENS6_IJNS7_ILi1EEESI_SI_EEESC_SE_Li256ELb0ELb1ELb0ELb0EEENS1_19SingleTileSchedulerILb0ELb0ELb1ELi128EEEEEEEEEvNT_6ParamsE,"a",@progbits
	.sectionflags	@""
	.align	4
.nv.constant0._ZN7cutlass13device_kernelIN5flash19enable_sm80_to_sm89INS1_16FlashAttnFwdSm80INS1_25CollectiveMainloopFwdSm80ILi8ELi2ELb0EN4cute5tupleIJNS5_1CILi128EEENS7_ILi64EEENS7_ILi192EEEEEELi192ENS_6half_tEfNS_4arch4Sm80ELb0ELb1ELb1ELb0ELb0ELb0ELb1ELb0EEENS1_21CollectiveEpilogueFwdINS6_IJS8_SA_S9_EEENS6_IJNS7_ILi1EEESI_SI_EEESC_SE_Li256ELb0ELb1ELb0ELb0EEENS1_19SingleTileSchedulerILb0ELb0ELb1ELi128EEEEEEEEEvNT_6ParamsE:
	.zero		1576


//--------------------- .nv.constant0._ZN7cutlass13device_kernelIN5flash19enable_sm80_to_sm89INS1_16FlashAttnFwdSm80INS1_25CollectiveMainloopFwdSm80ILi8ELi2ELb0EN4cute5tupleIJNS5_1CILi128EEENS7_ILi64EEENS7_ILi192EEEEEELi192ENS_6half_tEfNS_4arch4Sm80ELb0ELb1ELb1ELb1ELb0ELb0ELb1ELb0EEENS1_21CollectiveEpilogueFwdINS6_IJS8_SA_S9_EEENS6_IJNS7_ILi1EEESI_SI_EEESC_SE_Li256ELb1ELb1ELb0ELb0EEENS1_19SingleTileSchedulerILb1ELb0ELb1ELi128EEEEEEEEEvNT_6ParamsE --------------------------
	.section	.nv.constant0._ZN7cutlass13device_kernelIN5flash19enable_sm80_to_sm89INS1_16FlashAttnFwdSm80INS1_25CollectiveMainloopFwdSm80ILi8ELi2ELb0EN4cute5tupleIJNS5_1CILi128EEENS7_ILi64EEENS7_ILi192EEEEEELi192ENS_6half_tEfNS_4arch4Sm80ELb0ELb1ELb1ELb1ELb0ELb0ELb1ELb0EEENS1_21CollectiveEpilogueFwdINS6_IJS8_SA_S9_EEENS6_IJNS7_ILi1EEESI_SI_EEESC_SE_Li256ELb1ELb1ELb0ELb0EEENS1_19SingleTileSchedulerILb1ELb0ELb1ELi128EEEEEEEEEvNT_6ParamsE,"a",@progbits
	.sectionflags	@""
	.align	4
.nv.constant0._ZN7cutlass13device_kernelIN5flash19enable_sm80_to_sm89INS1_16FlashAttnFwdSm80INS1_25CollectiveMainloopFwdSm80ILi8ELi2ELb0EN4cute5tupleIJNS5_1CILi128EEENS7_ILi64EEENS7_ILi192EEEEEELi192ENS_6half_tEfNS_4arch4Sm80ELb0ELb1ELb1ELb1ELb0ELb0ELb1ELb0EEENS1_21CollectiveEpilogueFwdINS6_IJS8_SA_S9_EEENS6_IJNS7_ILi1EEESI_SI_EEESC_SE_Li256ELb1ELb1ELb0ELb0EEENS1_19SingleTileSchedulerILb1ELb0ELb1ELi128EEEEEEEEEvNT_6ParamsE:
	.zero		1576


//--------------------- .nv.constant0._ZN7cutlass13device_kernelIN5flash19enable_sm80_to_sm89INS1_16FlashAttnFwdSm80INS1_25CollectiveMainloopFwdSm80ILi8ELi2ELb0EN4cute5tupleIJNS5_1CILi128EEENS7_ILi64EEENS7_ILi192EEEEEELi192ENS_6half_tEfNS_4arch4Sm80ELb0ELb1ELb1ELb1ELb0ELb1ELb1ELb0EEENS1_21CollectiveEpilogueFwdINS6_IJS8_SA_S9_EEENS6_IJNS7_ILi1EEESI_SI_EEESC_SE_Li256ELb1ELb1ELb0ELb0EEENS1_19SingleTileSchedulerILb1ELb0ELb1ELi128EEEEEEEEEvNT_6ParamsE --------------------------
	.section	.nv.constant0._ZN7cutlass13device_kernelIN5flash19enable_sm80_to_sm89INS1_16FlashAttnFwdSm80INS1_25CollectiveMainloopFwdSm80ILi8ELi2ELb0EN4cute5tupleIJNS5_1CILi128EEENS7_ILi64EEENS7_ILi192EEEEEELi192ENS_6half_tEfNS_4arch4Sm80ELb0ELb1ELb1ELb1ELb0ELb1ELb1ELb0EEENS1_21CollectiveEpilogueFwdINS6_IJS8_SA_S9_EEENS6_IJNS7_ILi1EEESI_SI_EEESC_SE_Li256ELb1ELb1ELb0ELb0EEENS1_19SingleTileSchedulerILb1ELb0ELb1ELi128EEEEEEEEEvNT_6ParamsE,"a",@progbits
	.sectionflags	@""
	.align	4
.nv.constant0._ZN7cutlass13device_kernelIN5flash19enable_sm80_to_sm89INS1_16FlashAttnFwdSm80INS1_25CollectiveMainloopFwdSm80ILi8ELi2ELb0EN4cute5tupleIJNS5_1CILi128EEENS7_ILi64EEENS7_ILi192EEEEEELi192ENS_6half_tEfNS_4arch4Sm80ELb0ELb1ELb1ELb1ELb0ELb1ELb1ELb0EEENS1_21CollectiveEpilogueFwdINS6_IJS8_SA_S9_EEENS6_IJNS7_ILi1EEESI_SI_EEESC_SE_Li256ELb1ELb1ELb0ELb0EEENS1_19SingleTileSchedulerILb1ELb0ELb1ELi128EEEEEEEEEvNT_6ParamsE:
	.zero		1576


//--------------------- .nv.constant0._ZN7cutlass13device_kernelIN5flash19enable_sm80_to_sm89INS1_16FlashAttnFwdSm80INS1_25CollectiveMainloopFwdSm80ILi8ELi2ELb1EN4cute5tupleIJNS5_1CILi128EEENS7_ILi96EEENS7_ILi192EEEEEELi192ENS_6half_tEfNS_4arch4Sm80ELb1ELb0ELb1ELb0ELb0ELb0ELb1ELb0EEENS1_21CollectiveEpilogueFwdINS6_IJS8_SA_S9_EEENS6_IJNS7_ILi1EEESI_SI_EEESC_SE_Li256ELb0ELb1ELb0ELb0EEENS1_30DynamicPersistentTileSchedulerILi256ELi256ELb0ELb1ELb0EEEEEEEEEvNT_6ParamsE --------------------------
	.section	.nv.constant0._ZN7cutlass13device_kernelIN5flash19enable_sm80_to_sm89INS1_16FlashAttnFwdSm80INS1_25CollectiveMainloopFwdSm80ILi8ELi2ELb1EN4cute5tupleIJNS5_1CILi128EEENS7_ILi96EEENS7_ILi192EEEEEELi192ENS_6half_tEfNS_4arch4Sm80ELb1ELb0ELb1ELb0ELb0ELb0ELb1ELb0EEENS1_21CollectiveEpilogueFwdINS6_IJS8_SA_S9_EEENS6_IJNS7_ILi1EEESI_SI_EEESC_SE_Li256ELb0ELb1ELb0ELb0EEENS1_30DynamicPersistentTileSchedulerILi256ELi256ELb0ELb1ELb0EEEEEEEEEvNT_6ParamsE,"a",@progbits
	.sectionflags	@""
	.align	4
.nv.constant0._ZN7cutlass13device_kernelIN5flash19enable_sm80_to_sm89INS1_16FlashAttnFwdSm80INS1_25CollectiveMainloopFwdSm80ILi8ELi2ELb1EN4cute5tupleIJNS5_1CILi128EEENS7_ILi96EEENS7_ILi192EEEEEELi192ENS_6half_tEfNS_4arch4Sm80ELb1ELb0ELb1ELb0ELb0ELb0ELb1ELb0EEENS1_21CollectiveEpilogueFwdINS6_IJS8_SA_S9_EEENS6_IJNS7_ILi1EEESI_SI_EEESC_SE_Li256ELb0ELb1ELb0ELb0EEENS1_30DynamicPersistentTileSchedulerILi256ELi256ELb0ELb1ELb0EEEEEEEEEvNT_6ParamsE:
	.zero		1592


//--------------------- .nv.constant0._ZN7cutlass13device_kernelIN5flash19enable_sm80_to_sm89INS1_16FlashAttnFwdSm80INS1_25CollectiveMainloopFwdSm80ILi8ELi2ELb1EN4cute5tupleIJNS5_1CILi128EEENS7_ILi96EEENS7_ILi192EEEEEELi192ENS_6half_tEfNS_4arch4Sm80ELb1ELb0ELb1ELb1ELb0ELb0ELb1ELb0EEENS1_21CollectiveEpilogueFwdINS6_IJS8_SA_S9_EEENS6_IJNS7_ILi1EEESI_SI_EEESC_SE_Li256ELb1ELb1ELb0ELb0EEENS1_19SingleTileSchedulerILb1ELb0ELb1ELi128EEEEEEEEEvNT_6ParamsE --------------------------
	.section	.nv.constant0._ZN7cutlass13device_kernelIN5flash19enable_sm80_to_sm89INS1_16FlashAttnFwdSm80INS1_25CollectiveMainloopFwdSm80ILi8ELi2ELb1EN4cute5tupleIJNS5_1CILi128EEENS7_ILi96EEENS7_ILi192EEEEEELi192ENS_6half_tEfNS_4arch4Sm80ELb1ELb0ELb1ELb1ELb0ELb0ELb1ELb0EEENS1_21CollectiveEpilogueFwdINS6_IJS8_SA_S9_EEENS6_IJNS7_ILi1EEESI_SI_EEESC_SE_Li256ELb1ELb1ELb0ELb0EEENS1_19SingleTileSchedulerILb1ELb0ELb1ELi128EEEEEEEEEvNT_6ParamsE,"a",@progbits
	.sectionflags	@""
	.align	4
.nv.constant0._ZN7cutlass13device_kernelIN5flash19enable_sm80_to_sm89INS1_16FlashAttnFwdSm80INS1_25CollectiveMainloopFwdSm80ILi8ELi2ELb1EN4cute5tupleIJNS5_1CILi128EEENS7_ILi96EEENS7_ILi192EEEEEELi192ENS_6half_tEfNS_4arch4Sm80ELb1ELb0ELb1ELb1ELb0ELb0ELb1ELb0EEENS1_21CollectiveEpilogueFwdINS6_IJS8_SA_S9_EEENS6_IJNS7_ILi1EEESI_SI_EEESC_SE_Li256ELb1ELb1ELb0ELb0EEENS1_19SingleTileSchedulerILb1ELb0ELb1ELi128EEEEEEEEEvNT_6ParamsE:
	.zero		1576


//--------------------- .nv.constant0._ZN7cutlass13device_kernelIN5flash19enable_sm80_to_sm89INS1_16FlashAttnFwdSm80INS1_25CollectiveMainloopFwdSm80ILi8ELi2ELb0EN4cute5tupleIJNS5_1CILi128EEENS7_ILi64EEENS7_ILi192EEEEEELi192ENS_6half_tEfNS_4arch4Sm80ELb1ELb0ELb1ELb1ELb0ELb1ELb1ELb0EEENS1_21CollectiveEpilogueFwdINS6_IJS8_SA_S9_EEENS6_IJNS7_ILi1EEESI_SI_EEESC_SE_Li256ELb1ELb1ELb0ELb0EEENS1_19SingleTileSchedulerILb1ELb0ELb1ELi128EEEEEEEEEvNT_6ParamsE --------------------------
	.section	.nv.constant0._ZN7cutlass13device_kernelIN5flash19enable_sm80_to_sm89INS1_16FlashAttnFwdSm80INS1_25CollectiveMainloopFwdSm80ILi8ELi2ELb0EN4cute5tupleIJNS5_1CILi128EEENS7_ILi64EEENS7_ILi192EEEEEELi192ENS_6half_tEfNS_4arch4Sm80ELb1ELb0ELb1ELb1ELb0ELb1ELb1ELb0EEENS1_21CollectiveEpilogueFwdINS6_IJS8_SA_S9_EEENS6_IJNS7_ILi1EEESI_SI_EEESC_SE_Li256ELb1ELb1ELb0ELb0EEENS1_19SingleTileSchedulerILb1ELb0ELb1ELi128EEEEEEEEEvNT_6ParamsE,"a",@progbits
	.sectionflags	@""
	.align	4
.nv.constant0._ZN7cutlass13device_kernelIN5flash19enable_sm80_to_sm89INS1_16FlashAttnFwdSm80INS1_25CollectiveMainloopFwdSm80ILi8ELi2ELb0EN4cute5tupleIJNS5_1CILi128EEENS7_ILi64EEENS7_ILi192EEEEEELi192ENS_6half_tEfNS_4arch4Sm80ELb1ELb0ELb1ELb1ELb0ELb1ELb1ELb0EEENS1_21CollectiveEpilogueFwdINS6_IJS8_SA_S9_EEENS6_IJNS7_ILi1EEESI_SI_EEESC_SE_Li256ELb1ELb1ELb0ELb0EEENS1_19SingleTileSchedulerILb1ELb0ELb1ELi128EEEEEEEEEvNT_6ParamsE:
	.zero		1576


//--------------------- SYMBOLS --------------------------

	.type		.nv.reservedSmem.offset0,@object
	.size		.nv.reservedSmem.offset0,0x4
